//
// Generated by NVIDIA NVVM Compiler
//
// Compiler Build ID: CL-36424714
// Cuda compilation tools, release 13.0, V13.0.88
// Based on NVVM 20.0.0
//

.version 9.0
.target sm_100
.address_size 64

	// .globl	_Z38flashattn_streaming_16x16_kernel_mw_v5PK6__halfS1_S1_Pfiif
// _ZZ38flashattn_streaming_16x16_kernel_mw_v5PK6__halfS1_S1_PfiifE12sh_m_running has been demoted
// _ZZ38flashattn_streaming_16x16_kernel_mw_v5PK6__halfS1_S1_PfiifE12sh_l_running has been demoted
// _ZZ38flashattn_streaming_16x16_kernel_mw_v5PK6__halfS1_S1_PfiifE12sh_y_running has been demoted
// _ZZ38flashattn_streaming_16x16_kernel_mw_v5PK6__halfS1_S1_PfiifE3shK has been demoted
// _ZZ38flashattn_streaming_16x16_kernel_mw_v5PK6__halfS1_S1_PfiifE3shV has been demoted
// _ZZ38flashattn_streaming_16x16_kernel_mw_v5PK6__halfS1_S1_PfiifE8s_scores has been demoted
// _ZZ38flashattn_streaming_16x16_kernel_mw_v5PK6__halfS1_S1_PfiifE5ready has been demoted

.visible .entry _Z38flashattn_streaming_16x16_kernel_mw_v5PK6__halfS1_S1_Pfiif(
	.param .u64 .ptr .align 1 _Z38flashattn_streaming_16x16_kernel_mw_v5PK6__halfS1_S1_Pfiif_param_0,
	.param .u64 .ptr .align 1 _Z38flashattn_streaming_16x16_kernel_mw_v5PK6__halfS1_S1_Pfiif_param_1,
	.param .u64 .ptr .align 1 _Z38flashattn_streaming_16x16_kernel_mw_v5PK6__halfS1_S1_Pfiif_param_2,
	.param .u64 .ptr .align 1 _Z38flashattn_streaming_16x16_kernel_mw_v5PK6__halfS1_S1_Pfiif_param_3,
	.param .u32 _Z38flashattn_streaming_16x16_kernel_mw_v5PK6__halfS1_S1_Pfiif_param_4,
	.param .u32 _Z38flashattn_streaming_16x16_kernel_mw_v5PK6__halfS1_S1_Pfiif_param_5,
	.param .f32 _Z38flashattn_streaming_16x16_kernel_mw_v5PK6__halfS1_S1_Pfiif_param_6
)
{
	.reg .pred 	%p<119>;
	.reg .b16 	%rs<27>;
	.reg .b32 	%r<386>;
	.reg .b32 	%f<410>;
	.reg .b64 	%rd<53>;
	// demoted variable
	.shared .align 4 .b8 _ZZ38flashattn_streaming_16x16_kernel_mw_v5PK6__halfS1_S1_PfiifE12sh_m_running[64];
	// demoted variable
	.shared .align 4 .b8 _ZZ38flashattn_streaming_16x16_kernel_mw_v5PK6__halfS1_S1_PfiifE12sh_l_running[64];
	// demoted variable
	.shared .align 4 .b8 _ZZ38flashattn_streaming_16x16_kernel_mw_v5PK6__halfS1_S1_PfiifE12sh_y_running[1024];
	// demoted variable
	.shared .align 2 .b8 _ZZ38flashattn_streaming_16x16_kernel_mw_v5PK6__halfS1_S1_PfiifE3shK[1024];
	// demoted variable
	.shared .align 2 .b8 _ZZ38flashattn_streaming_16x16_kernel_mw_v5PK6__halfS1_S1_PfiifE3shV[1024];
	// demoted variable
	.shared .align 4 .b8 _ZZ38flashattn_streaming_16x16_kernel_mw_v5PK6__halfS1_S1_PfiifE8s_scores[1024];
	// demoted variable
	.shared .align 4 .b8 _ZZ38flashattn_streaming_16x16_kernel_mw_v5PK6__halfS1_S1_PfiifE5ready[8];
	ld.param.u64 	%rd4, [_Z38flashattn_streaming_16x16_kernel_mw_v5PK6__halfS1_S1_Pfiif_param_0];
	ld.param.u64 	%rd5, [_Z38flashattn_streaming_16x16_kernel_mw_v5PK6__halfS1_S1_Pfiif_param_1];
	ld.param.u64 	%rd6, [_Z38flashattn_streaming_16x16_kernel_mw_v5PK6__halfS1_S1_Pfiif_param_2];
	ld.param.u32 	%r56, [_Z38flashattn_streaming_16x16_kernel_mw_v5PK6__halfS1_S1_Pfiif_param_4];
	ld.param.u32 	%r55, [_Z38flashattn_streaming_16x16_kernel_mw_v5PK6__halfS1_S1_Pfiif_param_5];
	mov.u32 	%r1, %ctaid.x;
	setp.ge.s32 	%p1, %r1, %r56;
	@%p1 bra 	$L__BB0_43;
	cvta.to.global.u64 	%rd8, %rd4;
	cvta.to.global.u64 	%rd9, %rd6;
	cvta.to.global.u64 	%rd10, %rd5;
	mov.u32 	%r2, %tid.x;
	and.b32  	%r3, %r2, 31;
	shr.u32 	%r4, %r2, 5;
	cvt.u64.u32 	%rd11, %r1;
	mul.wide.u32 	%rd12, %r1, 512;
	add.s64 	%rd1, %rd8, %rd12;
	cvt.s64.s32 	%rd13, %r55;
	mul.lo.s64 	%rd14, %rd11, %rd13;
	shl.b64 	%rd15, %rd14, 5;
	add.s64 	%rd2, %rd10, %rd15;
	add.s64 	%rd3, %rd9, %rd15;
	setp.ne.s32 	%p2, %r4, 1;
	@%p2 bra 	$L__BB0_3;
	mov.b32 	%r58, 16;
	wmma.load.a.sync.aligned.row.m16n16k16.global.f16 	{%r368, %r369, %r370, %r371, %r372, %r373, %r374, %r375}, [%rd1], %r58;
$L__BB0_3:
	setp.gt.u32 	%p3, %r2, 15;
	@%p3 bra 	$L__BB0_6;
	mov.u32 	%r21, %ntid.x;
	mov.u32 	%r376, %r2;
$L__BB0_5:
	shl.b32 	%r59, %r376, 2;
	mov.u32 	%r60, _ZZ38flashattn_streaming_16x16_kernel_mw_v5PK6__halfS1_S1_PfiifE12sh_m_running;
	add.s32 	%r61, %r60, %r59;
	mov.b32 	%r62, -246811958;
	st.shared.u32 	[%r61], %r62;
	mov.u32 	%r63, _ZZ38flashattn_streaming_16x16_kernel_mw_v5PK6__halfS1_S1_PfiifE12sh_l_running;
	add.s32 	%r64, %r63, %r59;
	mov.b32 	%r65, 0;
	st.shared.u32 	[%r64], %r65;
	shl.b32 	%r66, %r376, 6;
	mov.u32 	%r67, _ZZ38flashattn_streaming_16x16_kernel_mw_v5PK6__halfS1_S1_PfiifE12sh_y_running;
	add.s32 	%r68, %r67, %r66;
	st.shared.u32 	[%r68], %r65;
	st.shared.u32 	[%r68+4], %r65;
	st.shared.u32 	[%r68+8], %r65;
	st.shared.u32 	[%r68+12], %r65;
	st.shared.u32 	[%r68+16], %r65;
	st.shared.u32 	[%r68+20], %r65;
	st.shared.u32 	[%r68+24], %r65;
	st.shared.u32 	[%r68+28], %r65;
	st.shared.u32 	[%r68+32], %r65;
	st.shared.u32 	[%r68+36], %r65;
	st.shared.u32 	[%r68+40], %r65;
	st.shared.u32 	[%r68+44], %r65;
	st.shared.u32 	[%r68+48], %r65;
	st.shared.u32 	[%r68+52], %r65;
	st.shared.u32 	[%r68+56], %r65;
	st.shared.u32 	[%r68+60], %r65;
	add.s32 	%r376, %r376, %r21;
	setp.lt.u32 	%p4, %r376, 16;
	@%p4 bra 	$L__BB0_5;
$L__BB0_6:
	bar.sync 	0;
	setp.ne.s32 	%p5, %r2, 0;
	@%p5 bra 	$L__BB0_8;
	mov.b32 	%r69, 0;
	st.volatile.shared.u32 	[_ZZ38flashattn_streaming_16x16_kernel_mw_v5PK6__halfS1_S1_PfiifE5ready], %r69;
	st.volatile.shared.u32 	[_ZZ38flashattn_streaming_16x16_kernel_mw_v5PK6__halfS1_S1_PfiifE5ready+4], %r69;
$L__BB0_8:
	bar.sync 	0;
	shr.s32 	%r70, %r55, 31;
	shr.u32 	%r71, %r70, 28;
	add.s32 	%r72, %r55, %r71;
	shr.s32 	%r24, %r72, 4;
	setp.gt.u32 	%p6, %r2, 31;
	@%p6 bra 	$L__BB0_15;
$L__BB0_9:
	ld.volatile.shared.u32 	%r73, [_ZZ38flashattn_streaming_16x16_kernel_mw_v5PK6__halfS1_S1_PfiifE5ready];
	setp.ne.s32 	%p7, %r73, 0;
	@%p7 bra 	$L__BB0_9;
	and.b32  	%r25, %r2, 15;
	shl.b32 	%r74, %r2, 1;
	and.b32  	%r75, %r74, 30;
	mov.u32 	%r76, _ZZ38flashattn_streaming_16x16_kernel_mw_v5PK6__halfS1_S1_PfiifE3shK;
	add.s32 	%r26, %r76, %r75;
	mov.u32 	%r377, %r3;
$L__BB0_11:
	shr.u32 	%r77, %r377, 4;
	shl.b32 	%r78, %r77, 5;
	add.s32 	%r79, %r26, %r78;
	mad.lo.s32 	%r80, %r77, %r55, %r25;
	mul.wide.s32 	%rd16, %r80, 2;
	add.s64 	%rd17, %rd2, %rd16;
	ld.global.nc.u16 	%rs1, [%rd17];
	st.shared.u16 	[%r79], %rs1;
	add.s32 	%r28, %r377, 32;
	setp.lt.u32 	%p8, %r377, 224;
	mov.u32 	%r377, %r28;
	@%p8 bra 	$L__BB0_11;
	shl.b32 	%r81, %r25, 1;
	mov.u32 	%r82, _ZZ38flashattn_streaming_16x16_kernel_mw_v5PK6__halfS1_S1_PfiifE3shV;
	add.s32 	%r29, %r82, %r81;
	mov.u32 	%r378, %r3;
$L__BB0_13:
	shl.b32 	%r83, %r378, 1;
	and.b32  	%r84, %r83, -32;
	add.s32 	%r85, %r29, %r84;
	and.b32  	%r86, %r378, 240;
	or.b32  	%r87, %r86, %r25;
	mul.wide.u32 	%rd18, %r87, 2;
	add.s64 	%rd19, %rd3, %rd18;
	ld.global.nc.u16 	%rs2, [%rd19];
	st.shared.u16 	[%r85], %rs2;
	add.s32 	%r31, %r378, 32;
	setp.lt.u32 	%p9, %r378, 224;
	mov.u32 	%r378, %r31;
	@%p9 bra 	$L__BB0_13;
	membar.cta;
	mov.b32 	%r88, 1;
	st.volatile.shared.u32 	[_ZZ38flashattn_streaming_16x16_kernel_mw_v5PK6__halfS1_S1_PfiifE5ready], %r88;
$L__BB0_15:
	setp.lt.s32 	%p10, %r55, 16;
	@%p10 bra 	$L__BB0_41;
	and.b32  	%r32, %r2, 15;
	mov.b32 	%r379, 0;
	cvt.u64.u32 	%rd21, %r32;
	mov.u32 	%r380, %r379;
$L__BB0_17:
	mov.u32 	%r34, %r380;
	xor.b32  	%r380, %r34, 1;
	setp.eq.s32 	%p11, %r4, 0;
	@%p11 bra 	$L__BB0_29;
	setp.ne.s32 	%p12, %r4, 1;
	@%p12 bra 	$L__BB0_40;
	shl.b32 	%r90, %r34, 2;
	mov.u32 	%r91, _ZZ38flashattn_streaming_16x16_kernel_mw_v5PK6__halfS1_S1_PfiifE5ready;
	add.s32 	%r36, %r91, %r90;
$L__BB0_20:
	ld.volatile.shared.u32 	%r92, [%r36];
	setp.eq.s32 	%p13, %r92, 0;
	@%p13 bra 	$L__BB0_20;
	shl.b32 	%r96, %r34, 9;
	mov.u32 	%r97, _ZZ38flashattn_streaming_16x16_kernel_mw_v5PK6__halfS1_S1_PfiifE3shK;
	add.s32 	%r98, %r97, %r96;
	mov.b32 	%r99, 16;
	wmma.load.b.sync.aligned.row.m16n16k16.shared.f16 	{%r100, %r101, %r102, %r103, %r104, %r105, %r106, %r107}, [%r98], %r99;
	mov.f32 	%f57, 0f00000000;
	wmma.mma.sync.aligned.row.row.m16n16k16.f32.f32 {%f58, %f59, %f60, %f61, %f62, %f63, %f64, %f65}, {%r368, %r369, %r370, %r371, %r372, %r373, %r374, %r375}, {%r100, %r101, %r102, %r103, %r104, %r105, %r106, %r107}, {%f57, %f57, %f57, %f57, %f57, %f57, %f57, %f57};
	mov.u32 	%r108, _ZZ38flashattn_streaming_16x16_kernel_mw_v5PK6__halfS1_S1_PfiifE8s_scores;
	wmma.store.d.sync.aligned.row.m16n16k16.shared.f32 	[%r108], {%f58, %f59, %f60, %f61, %f62, %f63, %f64, %f65}, %r99;
	shl.b32 	%r109, %r3, 5;
	mov.u32 	%r110, _ZZ38flashattn_streaming_16x16_kernel_mw_v5PK6__halfS1_S1_PfiifE3shV;
	add.s32 	%r111, %r110, %r109;
	add.s32 	%r46, %r111, %r96;
	mov.b32 	%r385, 32;
	mov.u32 	%r384, _ZZ38flashattn_streaming_16x16_kernel_mw_v5PK6__halfS1_S1_PfiifE12sh_m_running;
	mov.u32 	%r383, _ZZ38flashattn_streaming_16x16_kernel_mw_v5PK6__halfS1_S1_PfiifE12sh_l_running;
$L__BB0_22:
	setp.gt.u32 	%p14, %r3, 15;
	shl.b32 	%r112, %r3, 2;
	mov.u32 	%r113, _ZZ38flashattn_streaming_16x16_kernel_mw_v5PK6__halfS1_S1_PfiifE8s_scores;
	add.s32 	%r114, %r113, %r112;
	add.s32 	%r50, %r114, %r385;
	mov.f32 	%f392, 0fF149F2CA;
	@%p14 bra 	$L__BB0_24;
	ld.param.f32 	%f390, [_Z38flashattn_streaming_16x16_kernel_mw_v5PK6__halfS1_S1_Pfiif_param_6];
	ld.shared.f32 	%f67, [%r50+-32];
	mul.f32 	%f392, %f390, %f67;
$L__BB0_24:
	setp.gt.u32 	%p15, %r3, 15;
	mov.b32 	%r115, %f392;
	shfl.sync.bfly.b32	%r116|%p16, %r115, 16, 31, -1;
	mov.b32 	%f69, %r116;
	max.f32 	%f70, %f392, %f69;
	mov.b32 	%r117, %f70;
	shfl.sync.bfly.b32	%r118|%p17, %r117, 8, 31, -1;
	mov.b32 	%f71, %r118;
	max.f32 	%f72, %f70, %f71;
	mov.b32 	%r119, %f72;
	shfl.sync.bfly.b32	%r120|%p18, %r119, 4, 31, -1;
	mov.b32 	%f73, %r120;
	max.f32 	%f74, %f72, %f73;
	mov.b32 	%r121, %f74;
	shfl.sync.bfly.b32	%r122|%p19, %r121, 2, 31, -1;
	mov.b32 	%f75, %r122;
	max.f32 	%f76, %f74, %f75;
	mov.b32 	%r123, %f76;
	shfl.sync.bfly.b32	%r124|%p20, %r123, 1, 31, -1;
	mov.b32 	%f77, %r124;
	max.f32 	%f3, %f76, %f77;
	mov.f32 	%f393, 0f00000000;
	mov.f32 	%f394, %f393;
	mov.f32 	%f395, %f393;
	mov.f32 	%f396, %f393;
	mov.f32 	%f397, %f393;
	mov.f32 	%f398, %f393;
	mov.f32 	%f399, %f393;
	mov.f32 	%f400, %f393;
	mov.f32 	%f401, %f393;
	mov.f32 	%f402, %f393;
	mov.f32 	%f403, %f393;
	mov.f32 	%f404, %f393;
	mov.f32 	%f405, %f393;
	mov.f32 	%f406, %f393;
	mov.f32 	%f407, %f393;
	mov.f32 	%f408, %f393;
	mov.f32 	%f409, %f393;
	@%p15 bra 	$L__BB0_26;
	ld.param.f32 	%f391, [_Z38flashattn_streaming_16x16_kernel_mw_v5PK6__halfS1_S1_Pfiif_param_6];
	ld.shared.f32 	%f94, [%r50+-32];
	mul.f32 	%f95, %f391, %f94;
	sub.f32 	%f96, %f95, %f3;
	mul.f32 	%f97, %f96, 0f3FB8AA3B;
	ex2.approx.f32 	%f409, %f97;
	ld.shared.u16 	%rs3, [%r46];
	// begin inline asm
	{  cvt.f32.f16 %f78, %rs3;}

	// end inline asm
	mul.f32 	%f393, %f409, %f78;
	ld.shared.u16 	%rs4, [%r46+2];
	// begin inline asm
	{  cvt.f32.f16 %f79, %rs4;}

	// end inline asm
	mul.f32 	%f394, %f409, %f79;
	ld.shared.u16 	%rs5, [%r46+4];
	// begin inline asm
	{  cvt.f32.f16 %f80, %rs5;}

	// end inline asm
	mul.f32 	%f395, %f409, %f80;
	ld.shared.u16 	%rs6, [%r46+6];
	// begin inline asm
	{  cvt.f32.f16 %f81, %rs6;}

	// end inline asm
	mul.f32 	%f396, %f409, %f81;
	ld.shared.u16 	%rs7, [%r46+8];
	// begin inline asm
	{  cvt.f32.f16 %f82, %rs7;}

	// end inline asm
	mul.f32 	%f397, %f409, %f82;
	ld.shared.u16 	%rs8, [%r46+10];
	// begin inline asm
	{  cvt.f32.f16 %f83, %rs8;}

	// end inline asm
	mul.f32 	%f398, %f409, %f83;
	ld.shared.u16 	%rs9, [%r46+12];
	// begin inline asm
	{  cvt.f32.f16 %f84, %rs9;}

	// end inline asm
	mul.f32 	%f399, %f409, %f84;
	ld.shared.u16 	%rs10, [%r46+14];
	// begin inline asm
	{  cvt.f32.f16 %f85, %rs10;}

	// end inline asm
	mul.f32 	%f400, %f409, %f85;
	ld.shared.u16 	%rs11, [%r46+16];
	// begin inline asm
	{  cvt.f32.f16 %f86, %rs11;}

	// end inline asm
	mul.f32 	%f401, %f409, %f86;
	ld.shared.u16 	%rs12, [%r46+18];
	// begin inline asm
	{  cvt.f32.f16 %f87, %rs12;}

	// end inline asm
	mul.f32 	%f402, %f409, %f87;
	ld.shared.u16 	%rs13, [%r46+20];
	// begin inline asm
	{  cvt.f32.f16 %f88, %rs13;}

	// end inline asm
	mul.f32 	%f403, %f409, %f88;
	ld.shared.u16 	%rs14, [%r46+22];
	// begin inline asm
	{  cvt.f32.f16 %f89, %rs14;}

	// end inline asm
	mul.f32 	%f404, %f409, %f89;
	ld.shared.u16 	%rs15, [%r46+24];
	// begin inline asm
	{  cvt.f32.f16 %f90, %rs15;}

	// end inline asm
	mul.f32 	%f405, %f409, %f90;
	ld.shared.u16 	%rs16, [%r46+26];
	// begin inline asm
	{  cvt.f32.f16 %f91, %rs16;}

	// end inline asm
	mul.f32 	%f406, %f409, %f91;
	ld.shared.u16 	%rs17, [%r46+28];
	// begin inline asm
	{  cvt.f32.f16 %f92, %rs17;}

	// end inline asm
	mul.f32 	%f407, %f409, %f92;
	ld.shared.u16 	%rs18, [%r46+30];
	// begin inline asm
	{  cvt.f32.f16 %f93, %rs18;}

	// end inline asm
	mul.f32 	%f408, %f409, %f93;
$L__BB0_26:
	setp.ne.s32 	%p21, %r3, 0;
	mov.b32 	%r129, %f409;
	shfl.sync.bfly.b32	%r130|%p22, %r129, 16, 31, -1;
	mov.b32 	%f98, %r130;
	add.f32 	%f99, %f409, %f98;
	mov.b32 	%r131, %f99;
	shfl.sync.bfly.b32	%r132|%p23, %r131, 8, 31, -1;
	mov.b32 	%f100, %r132;
	add.f32 	%f101, %f99, %f100;
	mov.b32 	%r133, %f101;
	shfl.sync.bfly.b32	%r134|%p24, %r133, 4, 31, -1;
	mov.b32 	%f102, %r134;
	add.f32 	%f103, %f101, %f102;
	mov.b32 	%r135, %f103;
	shfl.sync.bfly.b32	%r136|%p25, %r135, 2, 31, -1;
	mov.b32 	%f104, %r136;
	add.f32 	%f105, %f103, %f104;
	mov.b32 	%r137, %f105;
	shfl.sync.bfly.b32	%r138|%p26, %r137, 1, 31, -1;
	mov.b32 	%f106, %r138;
	add.f32 	%f107, %f105, %f106;
	mov.b32 	%r139, %f393;
	shfl.sync.bfly.b32	%r140|%p27, %r139, 16, 31, -1;
	mov.b32 	%f108, %r140;
	add.f32 	%f109, %f393, %f108;
	mov.b32 	%r141, %f109;
	shfl.sync.bfly.b32	%r142|%p28, %r141, 8, 31, -1;
	mov.b32 	%f110, %r142;
	add.f32 	%f111, %f109, %f110;
	mov.b32 	%r143, %f111;
	shfl.sync.bfly.b32	%r144|%p29, %r143, 4, 31, -1;
	mov.b32 	%f112, %r144;
	add.f32 	%f113, %f111, %f112;
	mov.b32 	%r145, %f113;
	shfl.sync.bfly.b32	%r146|%p30, %r145, 2, 31, -1;
	mov.b32 	%f114, %r146;
	add.f32 	%f115, %f113, %f114;
	mov.b32 	%r147, %f115;
	shfl.sync.bfly.b32	%r148|%p31, %r147, 1, 31, -1;
	mov.b32 	%f116, %r148;
	add.f32 	%f39, %f115, %f116;
	mov.b32 	%r149, %f394;
	shfl.sync.bfly.b32	%r150|%p32, %r149, 16, 31, -1;
	mov.b32 	%f117, %r150;
	add.f32 	%f118, %f394, %f117;
	mov.b32 	%r151, %f118;
	shfl.sync.bfly.b32	%r152|%p33, %r151, 8, 31, -1;
	mov.b32 	%f119, %r152;
	add.f32 	%f120, %f118, %f119;
	mov.b32 	%r153, %f120;
	shfl.sync.bfly.b32	%r154|%p34, %r153, 4, 31, -1;
	mov.b32 	%f121, %r154;
	add.f32 	%f122, %f120, %f121;
	mov.b32 	%r155, %f122;
	shfl.sync.bfly.b32	%r156|%p35, %r155, 2, 31, -1;
	mov.b32 	%f123, %r156;
	add.f32 	%f124, %f122, %f123;
	mov.b32 	%r157, %f124;
	shfl.sync.bfly.b32	%r158|%p36, %r157, 1, 31, -1;
	mov.b32 	%f125, %r158;
	add.f32 	%f40, %f124, %f125;
	mov.b32 	%r159, %f395;
	shfl.sync.bfly.b32	%r160|%p37, %r159, 16, 31, -1;
	mov.b32 	%f126, %r160;
	add.f32 	%f127, %f395, %f126;
	mov.b32 	%r161, %f127;
	shfl.sync.bfly.b32	%r162|%p38, %r161, 8, 31, -1;
	mov.b32 	%f128, %r162;
	add.f32 	%f129, %f127, %f128;
	mov.b32 	%r163, %f129;
	shfl.sync.bfly.b32	%r164|%p39, %r163, 4, 31, -1;
	mov.b32 	%f130, %r164;
	add.f32 	%f131, %f129, %f130;
	mov.b32 	%r165, %f131;
	shfl.sync.bfly.b32	%r166|%p40, %r165, 2, 31, -1;
	mov.b32 	%f132, %r166;
	add.f32 	%f133, %f131, %f132;
	mov.b32 	%r167, %f133;
	shfl.sync.bfly.b32	%r168|%p41, %r167, 1, 31, -1;
	mov.b32 	%f134, %r168;
	add.f32 	%f41, %f133, %f134;
	mov.b32 	%r169, %f396;
	shfl.sync.bfly.b32	%r170|%p42, %r169, 16, 31, -1;
	mov.b32 	%f135, %r170;
	add.f32 	%f136, %f396, %f135;
	mov.b32 	%r171, %f136;
	shfl.sync.bfly.b32	%r172|%p43, %r171, 8, 31, -1;
	mov.b32 	%f137, %r172;
	add.f32 	%f138, %f136, %f137;
	mov.b32 	%r173, %f138;
	shfl.sync.bfly.b32	%r174|%p44, %r173, 4, 31, -1;
	mov.b32 	%f139, %r174;
	add.f32 	%f140, %f138, %f139;
	mov.b32 	%r175, %f140;
	shfl.sync.bfly.b32	%r176|%p45, %r175, 2, 31, -1;
	mov.b32 	%f141, %r176;
	add.f32 	%f142, %f140, %f141;
	mov.b32 	%r177, %f142;
	shfl.sync.bfly.b32	%r178|%p46, %r177, 1, 31, -1;
	mov.b32 	%f143, %r178;
	add.f32 	%f42, %f142, %f143;
	mov.b32 	%r179, %f397;
	shfl.sync.bfly.b32	%r180|%p47, %r179, 16, 31, -1;
	mov.b32 	%f144, %r180;
	add.f32 	%f145, %f397, %f144;
	mov.b32 	%r181, %f145;
	shfl.sync.bfly.b32	%r182|%p48, %r181, 8, 31, -1;
	mov.b32 	%f146, %r182;
	add.f32 	%f147, %f145, %f146;
	mov.b32 	%r183, %f147;
	shfl.sync.bfly.b32	%r184|%p49, %r183, 4, 31, -1;
	mov.b32 	%f148, %r184;
	add.f32 	%f149, %f147, %f148;
	mov.b32 	%r185, %f149;
	shfl.sync.bfly.b32	%r186|%p50, %r185, 2, 31, -1;
	mov.b32 	%f150, %r186;
	add.f32 	%f151, %f149, %f150;
	mov.b32 	%r187, %f151;
	shfl.sync.bfly.b32	%r188|%p51, %r187, 1, 31, -1;
	mov.b32 	%f152, %r188;
	add.f32 	%f43, %f151, %f152;
	mov.b32 	%r189, %f398;
	shfl.sync.bfly.b32	%r190|%p52, %r189, 16, 31, -1;
	mov.b32 	%f153, %r190;
	add.f32 	%f154, %f398, %f153;
	mov.b32 	%r191, %f154;
	shfl.sync.bfly.b32	%r192|%p53, %r191, 8, 31, -1;
	mov.b32 	%f155, %r192;
	add.f32 	%f156, %f154, %f155;
	mov.b32 	%r193, %f156;
	shfl.sync.bfly.b32	%r194|%p54, %r193, 4, 31, -1;
	mov.b32 	%f157, %r194;
	add.f32 	%f158, %f156, %f157;
	mov.b32 	%r195, %f158;
	shfl.sync.bfly.b32	%r196|%p55, %r195, 2, 31, -1;
	mov.b32 	%f159, %r196;
	add.f32 	%f160, %f158, %f159;
	mov.b32 	%r197, %f160;
	shfl.sync.bfly.b32	%r198|%p56, %r197, 1, 31, -1;
	mov.b32 	%f161, %r198;
	add.f32 	%f44, %f160, %f161;
	mov.b32 	%r199, %f399;
	shfl.sync.bfly.b32	%r200|%p57, %r199, 16, 31, -1;
	mov.b32 	%f162, %r200;
	add.f32 	%f163, %f399, %f162;
	mov.b32 	%r201, %f163;
	shfl.sync.bfly.b32	%r202|%p58, %r201, 8, 31, -1;
	mov.b32 	%f164, %r202;
	add.f32 	%f165, %f163, %f164;
	mov.b32 	%r203, %f165;
	shfl.sync.bfly.b32	%r204|%p59, %r203, 4, 31, -1;
	mov.b32 	%f166, %r204;
	add.f32 	%f167, %f165, %f166;
	mov.b32 	%r205, %f167;
	shfl.sync.bfly.b32	%r206|%p60, %r205, 2, 31, -1;
	mov.b32 	%f168, %r206;
	add.f32 	%f169, %f167, %f168;
	mov.b32 	%r207, %f169;
	shfl.sync.bfly.b32	%r208|%p61, %r207, 1, 31, -1;
	mov.b32 	%f170, %r208;
	add.f32 	%f45, %f169, %f170;
	mov.b32 	%r209, %f400;
	shfl.sync.bfly.b32	%r210|%p62, %r209, 16, 31, -1;
	mov.b32 	%f171, %r210;
	add.f32 	%f172, %f400, %f171;
	mov.b32 	%r211, %f172;
	shfl.sync.bfly.b32	%r212|%p63, %r211, 8, 31, -1;
	mov.b32 	%f173, %r212;
	add.f32 	%f174, %f172, %f173;
	mov.b32 	%r213, %f174;
	shfl.sync.bfly.b32	%r214|%p64, %r213, 4, 31, -1;
	mov.b32 	%f175, %r214;
	add.f32 	%f176, %f174, %f175;
	mov.b32 	%r215, %f176;
	shfl.sync.bfly.b32	%r216|%p65, %r215, 2, 31, -1;
	mov.b32 	%f177, %r216;
	add.f32 	%f178, %f176, %f177;
	mov.b32 	%r217, %f178;
	shfl.sync.bfly.b32	%r218|%p66, %r217, 1, 31, -1;
	mov.b32 	%f179, %r218;
	add.f32 	%f46, %f178, %f179;
	mov.b32 	%r219, %f401;
	shfl.sync.bfly.b32	%r220|%p67, %r219, 16, 31, -1;
	mov.b32 	%f180, %r220;
	add.f32 	%f181, %f401, %f180;
	mov.b32 	%r221, %f181;
	shfl.sync.bfly.b32	%r222|%p68, %r221, 8, 31, -1;
	mov.b32 	%f182, %r222;
	add.f32 	%f183, %f181, %f182;
	mov.b32 	%r223, %f183;
	shfl.sync.bfly.b32	%r224|%p69, %r223, 4, 31, -1;
	mov.b32 	%f184, %r224;
	add.f32 	%f185, %f183, %f184;
	mov.b32 	%r225, %f185;
	shfl.sync.bfly.b32	%r226|%p70, %r225, 2, 31, -1;
	mov.b32 	%f186, %r226;
	add.f32 	%f187, %f185, %f186;
	mov.b32 	%r227, %f187;
	shfl.sync.bfly.b32	%r228|%p71, %r227, 1, 31, -1;
	mov.b32 	%f188, %r228;
	add.f32 	%f47, %f187, %f188;
	mov.b32 	%r229, %f402;
	shfl.sync.bfly.b32	%r230|%p72, %r229, 16, 31, -1;
	mov.b32 	%f189, %r230;
	add.f32 	%f190, %f402, %f189;
	mov.b32 	%r231, %f190;
	shfl.sync.bfly.b32	%r232|%p73, %r231, 8, 31, -1;
	mov.b32 	%f191, %r232;
	add.f32 	%f192, %f190, %f191;
	mov.b32 	%r233, %f192;
	shfl.sync.bfly.b32	%r234|%p74, %r233, 4, 31, -1;
	mov.b32 	%f193, %r234;
	add.f32 	%f194, %f192, %f193;
	mov.b32 	%r235, %f194;
	shfl.sync.bfly.b32	%r236|%p75, %r235, 2, 31, -1;
	mov.b32 	%f195, %r236;
	add.f32 	%f196, %f194, %f195;
	mov.b32 	%r237, %f196;
	shfl.sync.bfly.b32	%r238|%p76, %r237, 1, 31, -1;
	mov.b32 	%f197, %r238;
	add.f32 	%f48, %f196, %f197;
	mov.b32 	%r239, %f403;
	shfl.sync.bfly.b32	%r240|%p77, %r239, 16, 31, -1;
	mov.b32 	%f198, %r240;
	add.f32 	%f199, %f403, %f198;
	mov.b32 	%r241, %f199;
	shfl.sync.bfly.b32	%r242|%p78, %r241, 8, 31, -1;
	mov.b32 	%f200, %r242;
	add.f32 	%f201, %f199, %f200;
	mov.b32 	%r243, %f201;
	shfl.sync.bfly.b32	%r244|%p79, %r243, 4, 31, -1;
	mov.b32 	%f202, %r244;
	add.f32 	%f203, %f201, %f202;
	mov.b32 	%r245, %f203;
	shfl.sync.bfly.b32	%r246|%p80, %r245, 2, 31, -1;
	mov.b32 	%f204, %r246;
	add.f32 	%f205, %f203, %f204;
	mov.b32 	%r247, %f205;
	shfl.sync.bfly.b32	%r248|%p81, %r247, 1, 31, -1;
	mov.b32 	%f206, %r248;
	add.f32 	%f49, %f205, %f206;
	mov.b32 	%r249, %f404;
	shfl.sync.bfly.b32	%r250|%p82, %r249, 16, 31, -1;
	mov.b32 	%f207, %r250;
	add.f32 	%f208, %f404, %f207;
	mov.b32 	%r251, %f208;
	shfl.sync.bfly.b32	%r252|%p83, %r251, 8, 31, -1;
	mov.b32 	%f209, %r252;
	add.f32 	%f210, %f208, %f209;
	mov.b32 	%r253, %f210;
	shfl.sync.bfly.b32	%r254|%p84, %r253, 4, 31, -1;
	mov.b32 	%f211, %r254;
	add.f32 	%f212, %f210, %f211;
	mov.b32 	%r255, %f212;
	shfl.sync.bfly.b32	%r256|%p85, %r255, 2, 31, -1;
	mov.b32 	%f213, %r256;
	add.f32 	%f214, %f212, %f213;
	mov.b32 	%r257, %f214;
	shfl.sync.bfly.b32	%r258|%p86, %r257, 1, 31, -1;
	mov.b32 	%f215, %r258;
	add.f32 	%f50, %f214, %f215;
	mov.b32 	%r259, %f405;
	shfl.sync.bfly.b32	%r260|%p87, %r259, 16, 31, -1;
	mov.b32 	%f216, %r260;
	add.f32 	%f217, %f405, %f216;
	mov.b32 	%r261, %f217;
	shfl.sync.bfly.b32	%r262|%p88, %r261, 8, 31, -1;
	mov.b32 	%f218, %r262;
	add.f32 	%f219, %f217, %f218;
	mov.b32 	%r263, %f219;
	shfl.sync.bfly.b32	%r264|%p89, %r263, 4, 31, -1;
	mov.b32 	%f220, %r264;
	add.f32 	%f221, %f219, %f220;
	mov.b32 	%r265, %f221;
	shfl.sync.bfly.b32	%r266|%p90, %r265, 2, 31, -1;
	mov.b32 	%f222, %r266;
	add.f32 	%f223, %f221, %f222;
	mov.b32 	%r267, %f223;
	shfl.sync.bfly.b32	%r268|%p91, %r267, 1, 31, -1;
	mov.b32 	%f224, %r268;
	add.f32 	%f51, %f223, %f224;
	mov.b32 	%r269, %f406;
	shfl.sync.bfly.b32	%r270|%p92, %r269, 16, 31, -1;
	mov.b32 	%f225, %r270;
	add.f32 	%f226, %f406, %f225;
	mov.b32 	%r271, %f226;
	shfl.sync.bfly.b32	%r272|%p93, %r271, 8, 31, -1;
	mov.b32 	%f227, %r272;
	add.f32 	%f228, %f226, %f227;
	mov.b32 	%r273, %f228;
	shfl.sync.bfly.b32	%r274|%p94, %r273, 4, 31, -1;
	mov.b32 	%f229, %r274;
	add.f32 	%f230, %f228, %f229;
	mov.b32 	%r275, %f230;
	shfl.sync.bfly.b32	%r276|%p95, %r275, 2, 31, -1;
	mov.b32 	%f231, %r276;
	add.f32 	%f232, %f230, %f231;
	mov.b32 	%r277, %f232;
	shfl.sync.bfly.b32	%r278|%p96, %r277, 1, 31, -1;
	mov.b32 	%f233, %r278;
	add.f32 	%f52, %f232, %f233;
	mov.b32 	%r279, %f407;
	shfl.sync.bfly.b32	%r280|%p97, %r279, 16, 31, -1;
	mov.b32 	%f234, %r280;
	add.f32 	%f235, %f407, %f234;
	mov.b32 	%r281, %f235;
	shfl.sync.bfly.b32	%r282|%p98, %r281, 8, 31, -1;
	mov.b32 	%f236, %r282;
	add.f32 	%f237, %f235, %f236;
	mov.b32 	%r283, %f237;
	shfl.sync.bfly.b32	%r284|%p99, %r283, 4, 31, -1;
	mov.b32 	%f238, %r284;
	add.f32 	%f239, %f237, %f238;
	mov.b32 	%r285, %f239;
	shfl.sync.bfly.b32	%r286|%p100, %r285, 2, 31, -1;
	mov.b32 	%f240, %r286;
	add.f32 	%f241, %f239, %f240;
	mov.b32 	%r287, %f241;
	shfl.sync.bfly.b32	%r288|%p101, %r287, 1, 31, -1;
	mov.b32 	%f242, %r288;
	add.f32 	%f53, %f241, %f242;
	mov.b32 	%r289, %f408;
	shfl.sync.bfly.b32	%r290|%p102, %r289, 16, 31, -1;
	mov.b32 	%f243, %r290;
	add.f32 	%f244, %f408, %f243;
	mov.b32 	%r291, %f244;
	shfl.sync.bfly.b32	%r292|%p103, %r291, 8, 31, -1;
	mov.b32 	%f245, %r292;
	add.f32 	%f246, %f244, %f245;
	mov.b32 	%r293, %f246;
	shfl.sync.bfly.b32	%r294|%p104, %r293, 4, 31, -1;
	mov.b32 	%f247, %r294;
	add.f32 	%f248, %f246, %f247;
	mov.b32 	%r295, %f248;
	shfl.sync.bfly.b32	%r296|%p105, %r295, 2, 31, -1;
	mov.b32 	%f249, %r296;
	add.f32 	%f250, %f248, %f249;
	mov.b32 	%r297, %f250;
	shfl.sync.bfly.b32	%r298|%p106, %r297, 1, 31, -1;
	mov.b32 	%f251, %r298;
	add.f32 	%f54, %f250, %f251;
	setp.leu.f32 	%p107, %f107, 0f00000000;
	or.pred  	%p108, %p21, %p107;
	@%p108 bra 	$L__BB0_38;
	ld.shared.f32 	%f55, [%r384];
	setp.neu.f32 	%p109, %f55, 0fF149F2CA;
	@%p109 bra 	$L__BB0_37;
	st.shared.f32 	[%r384], %f3;
	st.shared.f32 	[%r383], %f107;
	mov.u32 	%r301, _ZZ38flashattn_streaming_16x16_kernel_mw_v5PK6__halfS1_S1_PfiifE12sh_y_running;
	add.s32 	%r302, %r301, %r385;
	st.shared.f32 	[%r302+-32], %f39;
	st.shared.f32 	[%r302+-28], %f40;
	st.shared.f32 	[%r302+-24], %f41;
	st.shared.f32 	[%r302+-20], %f42;
	st.shared.f32 	[%r302+-16], %f43;
	st.shared.f32 	[%r302+-12], %f44;
	st.shared.f32 	[%r302+-8], %f45;
	st.shared.f32 	[%r302+-4], %f46;
	st.shared.f32 	[%r302], %f47;
	st.shared.f32 	[%r302+4], %f48;
	st.shared.f32 	[%r302+8], %f49;
	st.shared.f32 	[%r302+12], %f50;
	st.shared.f32 	[%r302+16], %f51;
	st.shared.f32 	[%r302+20], %f52;
	st.shared.f32 	[%r302+24], %f53;
	st.shared.f32 	[%r302+28], %f54;
	bra.uni 	$L__BB0_38;
$L__BB0_29:
	add.s32 	%r304, %r24, -1;
	setp.ge.s32 	%p111, %r379, %r304;
	@%p111 bra 	$L__BB0_40;
	shl.b32 	%r305, %r380, 2;
	mov.u32 	%r306, _ZZ38flashattn_streaming_16x16_kernel_mw_v5PK6__halfS1_S1_PfiifE5ready;
	add.s32 	%r37, %r306, %r305;
$L__BB0_31:
	ld.volatile.shared.u32 	%r307, [%r37];
	setp.ne.s32 	%p112, %r307, 0;
	@%p112 bra 	$L__BB0_31;
	shl.b32 	%r38, %r379, 4;
	shl.b32 	%r308, %r380, 9;
	mov.u32 	%r309, _ZZ38flashattn_streaming_16x16_kernel_mw_v5PK6__halfS1_S1_PfiifE3shK;
	add.s32 	%r310, %r309, %r308;
	shl.b32 	%r311, %r32, 1;
	add.s32 	%r39, %r310, %r311;
	cvt.s64.s32 	%rd22, %r38;
	add.s64 	%rd23, %rd21, %rd22;
	mov.u32 	%r381, %r3;
$L__BB0_33:
	shr.u32 	%r312, %r381, 4;
	shl.b32 	%r313, %r312, 5;
	add.s32 	%r314, %r39, %r313;
	mul.lo.s32 	%r315, %r312, %r55;
	cvt.u64.u32 	%rd20, %r315;
	add.s64 	%rd24, %rd23, %rd20;
	shl.b64 	%rd25, %rd24, 1;
	add.s64 	%rd26, %rd2, %rd25;
	ld.global.nc.u16 	%rs19, [%rd26+32];
	st.shared.u16 	[%r314], %rs19;
	add.s32 	%r316, %r381, 32;
	shr.u32 	%r317, %r316, 4;
	shl.b32 	%r318, %r317, 5;
	add.s32 	%r319, %r39, %r318;
	mul.lo.s32 	%r320, %r317, %r55;
	cvt.u64.u32 	%rd27, %r320;
	add.s64 	%rd28, %rd23, %rd27;
	shl.b64 	%rd29, %rd28, 1;
	add.s64 	%rd30, %rd2, %rd29;
	ld.global.nc.u16 	%rs20, [%rd30+32];
	st.shared.u16 	[%r319], %rs20;
	add.s32 	%r321, %r381, 64;
	shr.u32 	%r322, %r321, 4;
	shl.b32 	%r323, %r322, 5;
	add.s32 	%r324, %r39, %r323;
	mul.lo.s32 	%r325, %r322, %r55;
	cvt.u64.u32 	%rd31, %r325;
	add.s64 	%rd32, %rd23, %rd31;
	shl.b64 	%rd33, %rd32, 1;
	add.s64 	%rd34, %rd2, %rd33;
	ld.global.nc.u16 	%rs21, [%rd34+32];
	st.shared.u16 	[%r324], %rs21;
	add.s32 	%r326, %r381, 96;
	shr.u32 	%r327, %r326, 4;
	shl.b32 	%r328, %r327, 5;
	add.s32 	%r329, %r39, %r328;
	mul.lo.s32 	%r330, %r327, %r55;
	cvt.u64.u32 	%rd35, %r330;
	add.s64 	%rd36, %rd23, %rd35;
	shl.b64 	%rd37, %rd36, 1;
	add.s64 	%rd38, %rd2, %rd37;
	ld.global.nc.u16 	%rs22, [%rd38+32];
	st.shared.u16 	[%r329], %rs22;
	add.s32 	%r41, %r381, 128;
	setp.lt.u32 	%p113, %r381, 128;
	mov.u32 	%r381, %r41;
	@%p113 bra 	$L__BB0_33;
	add.s32 	%r42, %r38, 16;
	mov.u32 	%r332, _ZZ38flashattn_streaming_16x16_kernel_mw_v5PK6__halfS1_S1_PfiifE3shV;
	add.s32 	%r333, %r332, %r308;
	add.s32 	%r43, %r333, %r311;
	mov.u32 	%r382, %r3;
$L__BB0_35:
	shr.u32 	%r335, %r382, 4;
	shl.b32 	%r336, %r335, 5;
	add.s32 	%r337, %r43, %r336;
	add.s32 	%r338, %r335, %r42;
	shl.b32 	%r339, %r338, 4;
	or.b32  	%r340, %r339, %r32;
	mul.wide.s32 	%rd39, %r340, 2;
	add.s64 	%rd40, %rd3, %rd39;
	ld.global.nc.u16 	%rs23, [%rd40];
	st.shared.u16 	[%r337], %rs23;
	add.s32 	%r341, %r382, 32;
	shr.u32 	%r342, %r341, 4;
	shl.b32 	%r343, %r342, 5;
	add.s32 	%r344, %r43, %r343;
	add.s32 	%r345, %r342, %r42;
	shl.b32 	%r346, %r345, 4;
	or.b32  	%r347, %r346, %r32;
	mul.wide.s32 	%rd41, %r347, 2;
	add.s64 	%rd42, %rd3, %rd41;
	ld.global.nc.u16 	%rs24, [%rd42];
	st.shared.u16 	[%r344], %rs24;
	add.s32 	%r348, %r382, 64;
	shr.u32 	%r349, %r348, 4;
	shl.b32 	%r350, %r349, 5;
	add.s32 	%r351, %r43, %r350;
	add.s32 	%r352, %r349, %r42;
	shl.b32 	%r353, %r352, 4;
	or.b32  	%r354, %r353, %r32;
	mul.wide.s32 	%rd43, %r354, 2;
	add.s64 	%rd44, %rd3, %rd43;
	ld.global.nc.u16 	%rs25, [%rd44];
	st.shared.u16 	[%r351], %rs25;
	add.s32 	%r355, %r382, 96;
	shr.u32 	%r356, %r355, 4;
	shl.b32 	%r357, %r356, 5;
	add.s32 	%r358, %r43, %r357;
	add.s32 	%r359, %r356, %r42;
	shl.b32 	%r360, %r359, 4;
	or.b32  	%r361, %r360, %r32;
	mul.wide.s32 	%rd45, %r361, 2;
	add.s64 	%rd46, %rd3, %rd45;
	ld.global.nc.u16 	%rs26, [%rd46];
	st.shared.u16 	[%r358], %rs26;
	add.s32 	%r45, %r382, 128;
	setp.lt.u32 	%p114, %r382, 128;
	mov.u32 	%r382, %r45;
	@%p114 bra 	$L__BB0_35;
	membar.cta;
	mov.b32 	%r362, 1;
	st.volatile.shared.u32 	[%r37], %r362;
	bra.uni 	$L__BB0_40;
$L__BB0_37:
	ld.shared.f32 	%f252, [%r383];
	max.f32 	%f253, %f55, %f3;
	sub.f32 	%f254, %f55, %f253;
	mul.f32 	%f255, %f254, 0f3FB8AA3B;
	ex2.approx.f32 	%f256, %f255;
	sub.f32 	%f257, %f3, %f253;
	mul.f32 	%f258, %f257, 0f3FB8AA3B;
	ex2.approx.f32 	%f259, %f258;
	mul.f32 	%f260, %f107, %f259;
	fma.rn.f32 	%f261, %f252, %f256, %f260;
	mov.u32 	%r299, _ZZ38flashattn_streaming_16x16_kernel_mw_v5PK6__halfS1_S1_PfiifE12sh_y_running;
	add.s32 	%r300, %r299, %r385;
	ld.shared.f32 	%f262, [%r300+-32];
	mul.f32 	%f263, %f259, %f39;
	fma.rn.f32 	%f264, %f256, %f262, %f263;
	st.shared.f32 	[%r300+-32], %f264;
	ld.shared.f32 	%f265, [%r300+-28];
	mul.f32 	%f266, %f259, %f40;
	fma.rn.f32 	%f267, %f256, %f265, %f266;
	st.shared.f32 	[%r300+-28], %f267;
	ld.shared.f32 	%f268, [%r300+-24];
	mul.f32 	%f269, %f259, %f41;
	fma.rn.f32 	%f270, %f256, %f268, %f269;
	st.shared.f32 	[%r300+-24], %f270;
	ld.shared.f32 	%f271, [%r300+-20];
	mul.f32 	%f272, %f259, %f42;
	fma.rn.f32 	%f273, %f256, %f271, %f272;
	st.shared.f32 	[%r300+-20], %f273;
	ld.shared.f32 	%f274, [%r300+-16];
	mul.f32 	%f275, %f259, %f43;
	fma.rn.f32 	%f276, %f256, %f274, %f275;
	st.shared.f32 	[%r300+-16], %f276;
	ld.shared.f32 	%f277, [%r300+-12];
	mul.f32 	%f278, %f259, %f44;
	fma.rn.f32 	%f279, %f256, %f277, %f278;
	st.shared.f32 	[%r300+-12], %f279;
	ld.shared.f32 	%f280, [%r300+-8];
	mul.f32 	%f281, %f259, %f45;
	fma.rn.f32 	%f282, %f256, %f280, %f281;
	st.shared.f32 	[%r300+-8], %f282;
	ld.shared.f32 	%f283, [%r300+-4];
	mul.f32 	%f284, %f259, %f46;
	fma.rn.f32 	%f285, %f256, %f283, %f284;
	st.shared.f32 	[%r300+-4], %f285;
	ld.shared.f32 	%f286, [%r300];
	mul.f32 	%f287, %f259, %f47;
	fma.rn.f32 	%f288, %f256, %f286, %f287;
	st.shared.f32 	[%r300], %f288;
	ld.shared.f32 	%f289, [%r300+4];
	mul.f32 	%f290, %f259, %f48;
	fma.rn.f32 	%f291, %f256, %f289, %f290;
	st.shared.f32 	[%r300+4], %f291;
	ld.shared.f32 	%f292, [%r300+8];
	mul.f32 	%f293, %f259, %f49;
	fma.rn.f32 	%f294, %f256, %f292, %f293;
	st.shared.f32 	[%r300+8], %f294;
	ld.shared.f32 	%f295, [%r300+12];
	mul.f32 	%f296, %f259, %f50;
	fma.rn.f32 	%f297, %f256, %f295, %f296;
	st.shared.f32 	[%r300+12], %f297;
	ld.shared.f32 	%f298, [%r300+16];
	mul.f32 	%f299, %f259, %f51;
	fma.rn.f32 	%f300, %f256, %f298, %f299;
	st.shared.f32 	[%r300+16], %f300;
	ld.shared.f32 	%f301, [%r300+20];
	mul.f32 	%f302, %f259, %f52;
	fma.rn.f32 	%f303, %f256, %f301, %f302;
	st.shared.f32 	[%r300+20], %f303;
	ld.shared.f32 	%f304, [%r300+24];
	mul.f32 	%f305, %f259, %f53;
	fma.rn.f32 	%f306, %f256, %f304, %f305;
	st.shared.f32 	[%r300+24], %f306;
	ld.shared.f32 	%f307, [%r300+28];
	mul.f32 	%f308, %f259, %f54;
	fma.rn.f32 	%f309, %f256, %f307, %f308;
	st.shared.f32 	[%r300+28], %f309;
	st.shared.f32 	[%r384], %f253;
	st.shared.f32 	[%r383], %f261;
$L__BB0_38:
	add.s32 	%r385, %r385, 64;
	add.s32 	%r384, %r384, 4;
	add.s32 	%r383, %r383, 4;
	setp.ne.s32 	%p110, %r385, 1056;
	@%p110 bra 	$L__BB0_22;
	membar.cta;
	mov.b32 	%r303, 0;
	st.volatile.shared.u32 	[%r36], %r303;
$L__BB0_40:
	add.s32 	%r379, %r379, 1;
	setp.ne.s32 	%p115, %r379, %r24;
	@%p115 bra 	$L__BB0_17;
$L__BB0_41:
	setp.ne.s32 	%p116, %r4, 1;
	setp.gt.u32 	%p117, %r3, 15;
	or.pred  	%p118, %p116, %p117;
	@%p118 bra 	$L__BB0_43;
	ld.param.u64 	%rd52, [_Z38flashattn_streaming_16x16_kernel_mw_v5PK6__halfS1_S1_Pfiif_param_3];
	shl.b32 	%r364, %r3, 2;
	mov.u32 	%r365, _ZZ38flashattn_streaming_16x16_kernel_mw_v5PK6__halfS1_S1_PfiifE12sh_y_running;
	add.s32 	%r366, %r365, %r364;
	ld.shared.f32 	%f310, [_ZZ38flashattn_streaming_16x16_kernel_mw_v5PK6__halfS1_S1_PfiifE12sh_l_running];
	add.f32 	%f311, %f310, 0f358637BD;
	rcp.rn.f32 	%f312, %f311;
	ld.shared.f32 	%f313, [%r366];
	mul.f32 	%f314, %f312, %f313;
	cvta.to.global.u64 	%rd47, %rd52;
	mov.u32 	%r367, %ctaid.x;
	mul.wide.u32 	%rd48, %r367, 1024;
	add.s64 	%rd49, %rd47, %rd48;
	mul.wide.u32 	%rd50, %r3, 4;
	add.s64 	%rd51, %rd49, %rd50;
	st.global.f32 	[%rd51], %f314;
	ld.shared.f32 	%f315, [_ZZ38flashattn_streaming_16x16_kernel_mw_v5PK6__halfS1_S1_PfiifE12sh_l_running+4];
	add.f32 	%f316, %f315, 0f358637BD;
	rcp.rn.f32 	%f317, %f316;
	ld.shared.f32 	%f318, [%r366+64];
	mul.f32 	%f319, %f317, %f318;
	st.global.f32 	[%rd51+64], %f319;
	ld.shared.f32 	%f320, [_ZZ38flashattn_streaming_16x16_kernel_mw_v5PK6__halfS1_S1_PfiifE12sh_l_running+8];
	add.f32 	%f321, %f320, 0f358637BD;
	rcp.rn.f32 	%f322, %f321;
	ld.shared.f32 	%f323, [%r366+128];
	mul.f32 	%f324, %f322, %f323;
	st.global.f32 	[%rd51+128], %f324;
	ld.shared.f32 	%f325, [_ZZ38flashattn_streaming_16x16_kernel_mw_v5PK6__halfS1_S1_PfiifE12sh_l_running+12];
	add.f32 	%f326, %f325, 0f358637BD;
	rcp.rn.f32 	%f327, %f326;
	ld.shared.f32 	%f328, [%r366+192];
	mul.f32 	%f329, %f327, %f328;
	st.global.f32 	[%rd51+192], %f329;
	ld.shared.f32 	%f330, [_ZZ38flashattn_streaming_16x16_kernel_mw_v5PK6__halfS1_S1_PfiifE12sh_l_running+16];
	add.f32 	%f331, %f330, 0f358637BD;
	rcp.rn.f32 	%f332, %f331;
	ld.shared.f32 	%f333, [%r366+256];
	mul.f32 	%f334, %f332, %f333;
	st.global.f32 	[%rd51+256], %f334;
	ld.shared.f32 	%f335, [_ZZ38flashattn_streaming_16x16_kernel_mw_v5PK6__halfS1_S1_PfiifE12sh_l_running+20];
	add.f32 	%f336, %f335, 0f358637BD;
	rcp.rn.f32 	%f337, %f336;
	ld.shared.f32 	%f338, [%r366+320];
	mul.f32 	%f339, %f337, %f338;
	st.global.f32 	[%rd51+320], %f339;
	ld.shared.f32 	%f340, [_ZZ38flashattn_streaming_16x16_kernel_mw_v5PK6__halfS1_S1_PfiifE12sh_l_running+24];
	add.f32 	%f341, %f340, 0f358637BD;
	rcp.rn.f32 	%f342, %f341;
	ld.shared.f32 	%f343, [%r366+384];
	mul.f32 	%f344, %f342, %f343;
	st.global.f32 	[%rd51+384], %f344;
	ld.shared.f32 	%f345, [_ZZ38flashattn_streaming_16x16_kernel_mw_v5PK6__halfS1_S1_PfiifE12sh_l_running+28];
	add.f32 	%f346, %f345, 0f358637BD;
	rcp.rn.f32 	%f347, %f346;
	ld.shared.f32 	%f348, [%r366+448];
	mul.f32 	%f349, %f347, %f348;
	st.global.f32 	[%rd51+448], %f349;
	ld.shared.f32 	%f350, [_ZZ38flashattn_streaming_16x16_kernel_mw_v5PK6__halfS1_S1_PfiifE12sh_l_running+32];
	add.f32 	%f351, %f350, 0f358637BD;
	rcp.rn.f32 	%f352, %f351;
	ld.shared.f32 	%f353, [%r366+512];
	mul.f32 	%f354, %f352, %f353;
	st.global.f32 	[%rd51+512], %f354;
	ld.shared.f32 	%f355, [_ZZ38flashattn_streaming_16x16_kernel_mw_v5PK6__halfS1_S1_PfiifE12sh_l_running+36];
	add.f32 	%f356, %f355, 0f358637BD;
	rcp.rn.f32 	%f357, %f356;
	ld.shared.f32 	%f358, [%r366+576];
	mul.f32 	%f359, %f357, %f358;
	st.global.f32 	[%rd51+576], %f359;
	ld.shared.f32 	%f360, [_ZZ38flashattn_streaming_16x16_kernel_mw_v5PK6__halfS1_S1_PfiifE12sh_l_running+40];
	add.f32 	%f361, %f360, 0f358637BD;
	rcp.rn.f32 	%f362, %f361;
	ld.shared.f32 	%f363, [%r366+640];
	mul.f32 	%f364, %f362, %f363;
	st.global.f32 	[%rd51+640], %f364;
	ld.shared.f32 	%f365, [_ZZ38flashattn_streaming_16x16_kernel_mw_v5PK6__halfS1_S1_PfiifE12sh_l_running+44];
	add.f32 	%f366, %f365, 0f358637BD;
	rcp.rn.f32 	%f367, %f366;
	ld.shared.f32 	%f368, [%r366+704];
	mul.f32 	%f369, %f367, %f368;
	st.global.f32 	[%rd51+704], %f369;
	ld.shared.f32 	%f370, [_ZZ38flashattn_streaming_16x16_kernel_mw_v5PK6__halfS1_S1_PfiifE12sh_l_running+48];
	add.f32 	%f371, %f370, 0f358637BD;
	rcp.rn.f32 	%f372, %f371;
	ld.shared.f32 	%f373, [%r366+768];
	mul.f32 	%f374, %f372, %f373;
	st.global.f32 	[%rd51+768], %f374;
	ld.shared.f32 	%f375, [_ZZ38flashattn_streaming_16x16_kernel_mw_v5PK6__halfS1_S1_PfiifE12sh_l_running+52];
	add.f32 	%f376, %f375, 0f358637BD;
	rcp.rn.f32 	%f377, %f376;
	ld.shared.f32 	%f378, [%r366+832];
	mul.f32 	%f379, %f377, %f378;
	st.global.f32 	[%rd51+832], %f379;
	ld.shared.f32 	%f380, [_ZZ38flashattn_streaming_16x16_kernel_mw_v5PK6__halfS1_S1_PfiifE12sh_l_running+56];
	add.f32 	%f381, %f380, 0f358637BD;
	rcp.rn.f32 	%f382, %f381;
	ld.shared.f32 	%f383, [%r366+896];
	mul.f32 	%f384, %f382, %f383;
	st.global.f32 	[%rd51+896], %f384;
	ld.shared.f32 	%f385, [_ZZ38flashattn_streaming_16x16_kernel_mw_v5PK6__halfS1_S1_PfiifE12sh_l_running+60];
	add.f32 	%f386, %f385, 0f358637BD;
	rcp.rn.f32 	%f387, %f386;
	ld.shared.f32 	%f388, [%r366+960];
	mul.f32 	%f389, %f387, %f388;
	st.global.f32 	[%rd51+960], %f389;
$L__BB0_43:
	ret;

}


// ===== COMPILED SASS (sm_100) =====

	.target	sm_100

	.elftype	@"ET_EXEC"


//--------------------- .note.nv.tkinfo           --------------------------
	.section	.note.nv.tkinfo,"",@"SHT_NOTE"
	.sectionflags	@"SHF_NOTE_NV_TKINFO"
	.tkinfo
        /*0018*/ 	.word	0x00000002
        /*0030*/ 	.string	""
        /*0030*/ 	.string	"ptxas"
        /*0030*/ 	.string	"Cuda compilation tools, release 13.0, V13.0.88"
        /*0030*/ 	.string	"Build cuda_13.0.r13.0/compiler.36424714_0"
        /*0030*/ 	.string	"-arch sm_100 -m 64 "



//--------------------- .note.nv.cuinfo           --------------------------
	.section	.note.nv.cuinfo,"",@"SHT_NOTE"
	.sectionflags	@"SHF_NOTE_NV_CUINFO"
        /*0018*/ 	.short	0x0002
        /*001a*/ 	.short	0x0064
        /*001c*/ 	.short	0x0082
	.zero		2


//--------------------- .nv.info                  --------------------------
	.section	.nv.info,"",@"SHT_CUDA_INFO"
	.align	4


	//----- nvinfo : EIATTR_REGCOUNT
	.align		4
        /*0000*/ 	.byte	0x04, 0x2f
        /*0002*/ 	.short	(.L_1 - .L_0)
	.align		4
.L_0:
        /*0004*/ 	.word	index@(_Z38flashattn_streaming_16x16_kernel_mw_v5PK6__halfS1_S1_Pfiif)
        /*0008*/ 	.word	0x00000037


	//----- nvinfo : EIATTR_FRAME_SIZE
	.align		4
.L_1:
        /*000c*/ 	.byte	0x04, 0x11
        /*000e*/ 	.short	(.L_3 - .L_2)
	.align		4
.L_2:
        /*0010*/ 	.word	index@($__internal_0_$__cuda_sm20_rcp_rn_f32_slowpath)
        /*0014*/ 	.word	0x00000000


	//----- nvinfo : EIATTR_FRAME_SIZE
	.align		4
.L_3:
        /*0018*/ 	.byte	0x04, 0x11
        /*001a*/ 	.short	(.L_5 - .L_4)
	.align		4
.L_4:
        /*001c*/ 	.word	index@(_Z38flashattn_streaming_16x16_kernel_mw_v5PK6__halfS1_S1_Pfiif)
        /*0020*/ 	.word	0x00000000


	//----- nvinfo : EIATTR_MIN_STACK_SIZE
	.align		4
.L_5:
        /*0024*/ 	.byte	0x04, 0x12
        /*0026*/ 	.short	(.L_7 - .L_6)
	.align		4
.L_6:
        /*0028*/ 	.word	index@(_Z38flashattn_streaming_16x16_kernel_mw_v5PK6__halfS1_S1_Pfiif)
        /*002c*/ 	.word	0x00000000
.L_7:


//--------------------- .nv.compat                --------------------------
	.section	.nv.compat,"",@"SHT_CUDA_COMPAT_INFO"
	.align	4
        /*0000*/ 	.byte	0x02, 0x09, 0x00, 0x00, 0x02, 0x02, 0x01, 0x00, 0x02, 0x05, 0x05, 0x00, 0x03, 0x07, 0x01, 0x01
        /*0010*/ 	.byte	0x02, 0x03, 0x00, 0x00, 0x02, 0x06, 0x01, 0x00, 0x04, 0x0b, 0x08, 0x00, 0x01, 0x00, 0x00, 0x00
        /*0020*/ 	.byte	0x00, 0x00, 0x00, 0x00


//--------------------- .nv.info._Z38flashattn_streaming_16x16_kernel_mw_v5PK6__halfS1_S1_Pfiif --------------------------
	.section	.nv.info._Z38flashattn_streaming_16x16_kernel_mw_v5PK6__halfS1_S1_Pfiif,"",@"SHT_CUDA_INFO"
	.sectionflags	@""
	.align	4


	//----- nvinfo : EIATTR_CUDA_API_VERSION
	.align		4
        /*0000*/ 	.byte	0x04, 0x37
        /*0002*/ 	.short	(.L_9 - .L_8)
.L_8:
        /*0004*/ 	.word	0x00000082


	//----- nvinfo : EIATTR_KPARAM_INFO
	.align		4
.L_9:
        /*0008*/ 	.byte	0x04, 0x17
        /*000a*/ 	.short	(.L_11 - .L_10)
.L_10:
        /*000c*/ 	.word	0x00000000
        /*0010*/ 	.short	0x0006
        /*0012*/ 	.short	0x0028
        /*0014*/ 	.byte	0x00, 0xf0, 0x11, 0x00


	//----- nvinfo : EIATTR_KPARAM_INFO
	.align		4
.L_11:
        /*0018*/ 	.byte	0x04, 0x17
        /*001a*/ 	.short	(.L_13 - .L_12)
.L_12:
        /*001c*/ 	.word	0x00000000
        /*0020*/ 	.short	0x0005
        /*0022*/ 	.short	0x0024
        /*0024*/ 	.byte	0x00, 0xf0, 0x11, 0x00


	//----- nvinfo : EIATTR_KPARAM_INFO
	.align		4
.L_13:
        /*0028*/ 	.byte	0x04, 0x17
        /*002a*/ 	.short	(.L_15 - .L_14)
.L_14:
        /*002c*/ 	.word	0x00000000
        /*0030*/ 	.short	0x0004
        /*0032*/ 	.short	0x0020
        /*0034*/ 	.byte	0x00, 0xf0, 0x11, 0x00


	//----- nvinfo : EIATTR_KPARAM_INFO
	.align		4
.L_15:
        /*0038*/ 	.byte	0x04, 0x17
        /*003a*/ 	.short	(.L_17 - .L_16)
.L_16:
        /*003c*/ 	.word	0x00000000
        /*0040*/ 	.short	0x0003
        /*0042*/ 	.short	0x0018
        /*0044*/ 	.byte	0x00, 0xf5, 0x21, 0x00


	//----- nvinfo : EIATTR_KPARAM_INFO
	.align		4
.L_17:
        /*0048*/ 	.byte	0x04, 0x17
        /*004a*/ 	.short	(.L_19 - .L_18)
.L_18:
        /*004c*/ 	.word	0x00000000
        /*0050*/ 	.short	0x0002
        /*0052*/ 	.short	0x0010
        /*0054*/ 	.byte	0x00, 0xf5, 0x21, 0x00


	//----- nvinfo : EIATTR_KPARAM_INFO
	.align		4
.L_19:
        /*0058*/ 	.byte	0x04, 0x17
        /*005a*/ 	.short	(.L_21 - .L_20)
.L_20:
        /*005c*/ 	.word	0x00000000
        /*0060*/ 	.short	0x0001
        /*0062*/ 	.short	0x0008
        /*0064*/ 	.byte	0x00, 0xf5, 0x21, 0x00


	//----- nvinfo : EIATTR_KPARAM_INFO
	.align		4
.L_21:
        /*0068*/ 	.byte	0x04, 0x17
        /*006a*/ 	.short	(.L_23 - .L_22)
.L_22:
        /*006c*/ 	.word	0x00000000
        /*0070*/ 	.short	0x0000
        /*0072*/ 	.short	0x0000
        /*0074*/ 	.byte	0x00, 0xf5, 0x21, 0x00


	//----- nvinfo : EIATTR_SPARSE_MMA_MASK
	.align		4
.L_23:
        /*0078*/ 	.byte	0x03, 0x50
        /*007a*/ 	.short	0x0000


	//----- nvinfo : EIATTR_WMMA_USED
	.align		4
        /*007c*/ 	.byte	0x01, 0x2b
	.zero		2


	//----- nvinfo : EIATTR_MAXREG_COUNT
	.align		4
        /*0080*/ 	.byte	0x03, 0x1b
        /*0082*/ 	.short	0x00ff


	//----- nvinfo : EIATTR_NUM_BARRIERS
	.align		4
        /*0084*/ 	.byte	0x02, 0x4c
        /*0086*/ 	.byte	0x01
	.zero		1


	//----- nvinfo : EIATTR_MERCURY_ISA_VERSION
	.align		4
        /*0088*/ 	.byte	0x03, 0x5f
        /*008a*/ 	.short	0x0101


	//----- nvinfo : EIATTR_COOP_GROUP_MASK_REGIDS
	.align		4
        /*008c*/ 	.byte	0x04, 0x29
        /*008e*/ 	.short	(.L_25 - .L_24)


	//   ....[0]....
.L_24:
        /*0090*/ 	.word	0xffffffff


	//   ....[1]....
        /*0094*/ 	.word	0xffffffff


	//   ....[2]....
        /*0098*/ 	.word	0xffffffff


	//   ....[3]....
        /*009c*/ 	.word	0xffffffff


	//   ....[4]....
        /*00a0*/ 	.word	0xffffffff


	//   ....[5]....
        /*00a4*/ 	.word	0xffffffff


	//   ....[6]....
        /*00a8*/ 	.word	0xffffffff


	//   ....[7]....
        /*00ac*/ 	.word	0xffffffff


	//   ....[8]....
        /*00b0*/ 	.word	0xffffffff


	//   ....[9]....
        /*00b4*/ 	.word	0xffffffff


	//   ....[10]....
        /*00b8*/ 	.word	0xffffffff


	//   ....[11]....
        /*00bc*/ 	.word	0xffffffff


	//   ....[12]....
        /*00c0*/ 	.word	0xffffffff


	//   ....[13]....
        /*00c4*/ 	.word	0xffffffff


	//   ....[14]....
        /*00c8*/ 	.word	0xffffffff


	//   ....[15]....
        /*00cc*/ 	.word	0xffffffff


	//   ....[16]....
        /*00d0*/ 	.word	0xffffffff


	//   ....[17]....
        /*00d4*/ 	.word	0xffffffff


	//   ....[18]....
        /*00d8*/ 	.word	0xffffffff


	//   ....[19]....
        /*00dc*/ 	.word	0xffffffff


	//   ....[20]....
        /*00e0*/ 	.word	0xffffffff


	//   ....[21]....
        /*00e4*/ 	.word	0xffffffff


	//   ....[22]....
        /*00e8*/ 	.word	0xffffffff


	//   ....[23]....
        /*00ec*/ 	.word	0xffffffff


	//   ....[24]....
        /*00f0*/ 	.word	0xffffffff


	//   ....[25]....
        /*00f4*/ 	.word	0xffffffff


	//   ....[26]....
        /*00f8*/ 	.word	0xffffffff


	//   ....[27]....
        /*00fc*/ 	.word	0xffffffff


	//   ....[28]....
        /*0100*/ 	.word	0xffffffff


	//   ....[29]....
        /*0104*/ 	.word	0xffffffff


	//   ....[30]....
        /*0108*/ 	.word	0xffffffff


	//   ....[31]....
        /*010c*/ 	.word	0xffffffff


	//   ....[32]....
        /*0110*/ 	.word	0xffffffff


	//   ....[33]....
        /*0114*/ 	.word	0xffffffff


	//   ....[34]....
        /*0118*/ 	.word	0xffffffff


	//   ....[35]....
        /*011c*/ 	.word	0xffffffff


	//   ....[36]....
        /*0120*/ 	.word	0xffffffff


	//   ....[37]....
        /*0124*/ 	.word	0xffffffff


	//   ....[38]....
        /*0128*/ 	.word	0xffffffff


	//   ....[39]....
        /*012c*/ 	.word	0xffffffff


	//   ....[40]....
        /*0130*/ 	.word	0xffffffff


	//   ....[41]....
        /*0134*/ 	.word	0xffffffff


	//   ....[42]....
        /*0138*/ 	.word	0xffffffff


	//   ....[43]....
        /*013c*/ 	.word	0xffffffff


	//   ....[44]....
        /*0140*/ 	.word	0xffffffff


	//   ....[45]....
        /*0144*/ 	.word	0xffffffff


	//   ....[46]....
        /*0148*/ 	.word	0xffffffff


	//   ....[47]....
        /*014c*/ 	.word	0xffffffff


	//   ....[48]....
        /*0150*/ 	.word	0xffffffff


	//   ....[49]....
        /*0154*/ 	.word	0xffffffff


	//   ....[50]....
        /*0158*/ 	.word	0xffffffff


	//   ....[51]....
        /*015c*/ 	.word	0xffffffff


	//   ....[52]....
        /*0160*/ 	.word	0xffffffff


	//   ....[53]....
        /*0164*/ 	.word	0xffffffff


	//   ....[54]....
        /*0168*/ 	.word	0xffffffff


	//   ....[55]....
        /*016c*/ 	.word	0xffffffff


	//   ....[56]....
        /*0170*/ 	.word	0xffffffff


	//   ....[57]....
        /*0174*/ 	.word	0xffffffff


	//   ....[58]....
        /*0178*/ 	.word	0xffffffff


	//   ....[59]....
        /*017c*/ 	.word	0xffffffff


	//   ....[60]....
        /*0180*/ 	.word	0xffffffff


	//   ....[61]....
        /*0184*/ 	.word	0xffffffff


	//   ....[62]....
        /*0188*/ 	.word	0xffffffff


	//   ....[63]....
        /*018c*/ 	.word	0xffffffff


	//   ....[64]....
        /*0190*/ 	.word	0xffffffff


	//   ....[65]....
        /*0194*/ 	.word	0xffffffff


	//   ....[66]....
        /*0198*/ 	.word	0xffffffff


	//   ....[67]....
        /*019c*/ 	.word	0xffffffff


	//   ....[68]....
        /*01a0*/ 	.word	0xffffffff


	//   ....[69]....
        /*01a4*/ 	.word	0xffffffff


	//   ....[70]....
        /*01a8*/ 	.word	0xffffffff


	//   ....[71]....
        /*01ac*/ 	.word	0xffffffff


	//   ....[72]....
        /*01b0*/ 	.word	0xffffffff


	//   ....[73]....
        /*01b4*/ 	.word	0xffffffff


	//   ....[74]....
        /*01b8*/ 	.word	0xffffffff


	//   ....[75]....
        /*01bc*/ 	.word	0xffffffff


	//   ....[76]....
        /*01c0*/ 	.word	0xffffffff


	//   ....[77]....
        /*01c4*/ 	.word	0xffffffff


	//   ....[78]....
        /*01c8*/ 	.word	0xffffffff


	//   ....[79]....
        /*01cc*/ 	.word	0xffffffff


	//   ....[80]....
        /*01d0*/ 	.word	0xffffffff


	//   ....[81]....
        /*01d4*/ 	.word	0xffffffff


	//   ....[82]....
        /*01d8*/ 	.word	0xffffffff


	//   ....[83]....
        /*01dc*/ 	.word	0xffffffff


	//   ....[84]....
        /*01e0*/ 	.word	0xffffffff


	//   ....[85]....
        /*01e4*/ 	.word	0xffffffff


	//   ....[86]....
        /*01e8*/ 	.word	0xffffffff


	//   ....[87]....
        /*01ec*/ 	.word	0xffffffff


	//   ....[88]....
        /*01f0*/ 	.word	0xffffffff


	//   ....[89]....
        /*01f4*/ 	.word	0xffffffff


	//   ....[90]....
        /*01f8*/ 	.word	0x0500002a


	//   ....[91]....
        /*01fc*/ 	.word	0x0500002a


	//   ....[92]....
        /*0200*/ 	.word	0x0500002a


	//   ....[93]....
        /*0204*/ 	.word	0x0500002a


	//   ....[94]....
        /*0208*/ 	.word	0x0500002a


	//   ....[95]....
        /*020c*/ 	.word	0x0500002a


	//   ....[96]....
        /*0210*/ 	.word	0x0500002a


	//   ....[97]....
        /*0214*/ 	.word	0x0500002a


	//   ....[98]....
        /*0218*/ 	.word	0x0500002a


	//   ....[99]....
        /*021c*/ 	.word	0x0500002a


	//   ....[100]....
        /*0220*/ 	.word	0x0500002a


	//   ....[101]....
        /*0224*/ 	.word	0x0500002a


	//   ....[102]....
        /*0228*/ 	.word	0x0500002a


	//   ....[103]....
        /*022c*/ 	.word	0x0500002a


	//   ....[104]....
        /*0230*/ 	.word	0x0500002a


	//   ....[105]....
        /*0234*/ 	.word	0x0500002a


	//   ....[106]....
        /*0238*/ 	.word	0x0500002a


	//   ....[107]....
        /*023c*/ 	.word	0x0500002a


	//   ....[108]....
        /*0240*/ 	.word	0x0500002a


	//   ....[109]....
        /*0244*/ 	.word	0x0500002a


	//   ....[110]....
        /*0248*/ 	.word	0x0500002a


	//   ....[111]....
        /*024c*/ 	.word	0x0500002a


	//   ....[112]....
        /*0250*/ 	.word	0x0500002a


	//   ....[113]....
        /*0254*/ 	.word	0x0500002a


	//   ....[114]....
        /*0258*/ 	.word	0x0500002a


	//   ....[115]....
        /*025c*/ 	.word	0x0500002a


	//   ....[116]....
        /*0260*/ 	.word	0x0500002a


	//   ....[117]....
        /*0264*/ 	.word	0x0500002a


	//   ....[118]....
        /*0268*/ 	.word	0x0500002a


	//   ....[119]....
        /*026c*/ 	.word	0x0500002a


	//   ....[120]....
        /*0270*/ 	.word	0x0500002a


	//   ....[121]....
        /*0274*/ 	.word	0x0500002a


	//   ....[122]....
        /*0278*/ 	.word	0x0500002a


	//   ....[123]....
        /*027c*/ 	.word	0x0500002a


	//   ....[124]....
        /*0280*/ 	.word	0x0500002a


	//   ....[125]....
        /*0284*/ 	.word	0x0500002a


	//   ....[126]....
        /*0288*/ 	.word	0x0500002a


	//   ....[127]....
        /*028c*/ 	.word	0x0500002a


	//   ....[128]....
        /*0290*/ 	.word	0x0500002a


	//   ....[129]....
        /*0294*/ 	.word	0x0500002a


	//   ....[130]....
        /*0298*/ 	.word	0x0500002a


	//   ....[131]....
        /*029c*/ 	.word	0x0500002a


	//   ....[132]....
        /*02a0*/ 	.word	0x0500002a


	//   ....[133]....
        /*02a4*/ 	.word	0x0500002a


	//   ....[134]....
        /*02a8*/ 	.word	0x0500002a


	//   ....[135]....
        /*02ac*/ 	.word	0x0500002a


	//   ....[136]....
        /*02b0*/ 	.word	0x0500002a


	//   ....[137]....
        /*02b4*/ 	.word	0x0500002a


	//   ....[138]....
        /*02b8*/ 	.word	0x0500002a


	//   ....[139]....
        /*02bc*/ 	.word	0x0500002a


	//   ....[140]....
        /*02c0*/ 	.word	0x0500002a


	//   ....[141]....
        /*02c4*/ 	.word	0x0500002a


	//   ....[142]....
        /*02c8*/ 	.word	0x0500002a


	//   ....[143]....
        /*02cc*/ 	.word	0x0500002a


	//   ....[144]....
        /*02d0*/ 	.word	0x0500002a


	//   ....[145]....
        /*02d4*/ 	.word	0x0500002a


	//   ....[146]....
        /*02d8*/ 	.word	0x0500002a


	//   ....[147]....
        /*02dc*/ 	.word	0x0500002a


	//   ....[148]....
        /*02e0*/ 	.word	0x0500002a


	//   ....[149]....
        /*02e4*/ 	.word	0x0500002a


	//   ....[150]....
        /*02e8*/ 	.word	0x0500002a


	//   ....[151]....
        /*02ec*/ 	.word	0x0500002a


	//   ....[152]....
        /*02f0*/ 	.word	0x0500002a


	//   ....[153]....
        /*02f4*/ 	.word	0x0500002a


	//   ....[154]....
        /*02f8*/ 	.word	0x0500002a


	//   ....[155]....
        /*02fc*/ 	.word	0x0500002a


	//   ....[156]....
        /*0300*/ 	.word	0x0500002a


	//   ....[157]....
        /*0304*/ 	.word	0x0500002a


	//   ....[158]....
        /*0308*/ 	.word	0x0500002a


	//   ....[159]....
        /*030c*/ 	.word	0x0500002a


	//   ....[160]....
        /*0310*/ 	.word	0x0500002a


	//   ....[161]....
        /*0314*/ 	.word	0x0500002a


	//   ....[162]....
        /*0318*/ 	.word	0x0500002a


	//   ....[163]....
        /*031c*/ 	.word	0x0500002a


	//   ....[164]....
        /*0320*/ 	.word	0x0500002a


	//   ....[165]....
        /*0324*/ 	.word	0x0500002a


	//   ....[166]....
        /*0328*/ 	.word	0x0500002a


	//   ....[167]....
        /*032c*/ 	.word	0x0500002a


	//   ....[168]....
        /*0330*/ 	.word	0x0500002a


	//   ....[169]....
        /*0334*/ 	.word	0x0500002a


	//   ....[170]....
        /*0338*/ 	.word	0x0500002a


	//   ....[171]....
        /*033c*/ 	.word	0x0500002a


	//   ....[172]....
        /*0340*/ 	.word	0x0500002a


	//   ....[173]....
        /*0344*/ 	.word	0x0500002a


	//   ....[174]....
        /*0348*/ 	.word	0x0500002a


	//   ....[175]....
        /*034c*/ 	.word	0x0500002a


	//   ....[176]....
        /*0350*/ 	.word	0x0500002a


	//   ....[177]....
        /*0354*/ 	.word	0x0500002a


	//   ....[178]....
        /*0358*/ 	.word	0x0500002a


	//   ....[179]....
        /*035c*/ 	.word	0x0500002a


	//----- nvinfo : EIATTR_COOP_GROUP_INSTR_OFFSETS
	.align		4
.L_25:
        /*0360*/ 	.byte	0x04, 0x28
        /*0362*/ 	.short	(.L_27 - .L_26)


	//   ....[0]....
.L_26:
        /*0364*/ 	.word	0x00000cb0


	//   ....[1]....
        /*0368*/ 	.word	0x00000cd0


	//   ....[2]....
        /*036c*/ 	.word	0x00000cf0


	//   ....[3]....
        /*0370*/ 	.word	0x00000d10


	//   ....[4]....
        /*0374*/ 	.word	0x00000d30


	//   ....[5]....
        /*0378*/ 	.word	0x000010f0


	//   ....[6]....
        /*037c*/ 	.word	0x00001100


	//   ....[7]....
        /*0380*/ 	.word	0x00001110


	//   ....[8]....
        /*0384*/ 	.word	0x00001140


	//   ....[9]....
        /*0388*/ 	.word	0x00001160


	//   ....[10]....
        /*038c*/ 	.word	0x00001170


	//   ....[11]....
        /*0390*/ 	.word	0x00001180


	//   ....[12]....
        /*0394*/ 	.word	0x000011a0


	//   ....[13]....
        /*0398*/ 	.word	0x000011c0


	//   ....[14]....
        /*039c*/ 	.word	0x000011e0


	//   ....[15]....
        /*03a0*/ 	.word	0x00001200


	//   ....[16]....
        /*03a4*/ 	.word	0x00001210


	//   ....[17]....
        /*03a8*/ 	.word	0x00001240


	//   ....[18]....
        /*03ac*/ 	.word	0x00001260


	//   ....[19]....
        /*03b0*/ 	.word	0x00001280


	//   ....[20]....
        /*03b4*/ 	.word	0x000012b0


	//   ....[21]....
        /*03b8*/ 	.word	0x000012e0


	//   ....[22]....
        /*03bc*/ 	.word	0x000012f0


	//   ....[23]....
        /*03c0*/ 	.word	0x00001300


	//   ....[24]....
        /*03c4*/ 	.word	0x00001320


	//   ....[25]....
        /*03c8*/ 	.word	0x00001340


	//   ....[26]....
        /*03cc*/ 	.word	0x00001360


	//   ....[27]....
        /*03d0*/ 	.word	0x00001390


	//   ....[28]....
        /*03d4*/ 	.word	0x000013b0


	//   ....[29]....
        /*03d8*/ 	.word	0x000013c0


	//   ....[30]....
        /*03dc*/ 	.word	0x000013e0


	//   ....[31]....
        /*03e0*/ 	.word	0x00001400


	//   ....[32]....
        /*03e4*/ 	.word	0x00001430


	//   ....[33]....
        /*03e8*/ 	.word	0x00001450


	//   ....[34]....
        /*03ec*/ 	.word	0x00001460


	//   ....[35]....
        /*03f0*/ 	.word	0x00001480


	//   ....[36]....
        /*03f4*/ 	.word	0x000014b0


	//   ....[37]....
        /*03f8*/ 	.word	0x000014d0


	//   ....[38]....
        /*03fc*/ 	.word	0x000014f0


	//   ....[39]....
        /*0400*/ 	.word	0x00001520


	//   ....[40]....
        /*0404*/ 	.word	0x00001540


	//   ....[41]....
        /*0408*/ 	.word	0x00001560


	//   ....[42]....
        /*040c*/ 	.word	0x00001570


	//   ....[43]....
        /*0410*/ 	.word	0x00001590


	//   ....[44]....
        /*0414*/ 	.word	0x000015b0


	//   ....[45]....
        /*0418*/ 	.word	0x000015d0


	//   ....[46]....
        /*041c*/ 	.word	0x000015f0


	//   ....[47]....
        /*0420*/ 	.word	0x00001610


	//   ....[48]....
        /*0424*/ 	.word	0x00001620


	//   ....[49]....
        /*0428*/ 	.word	0x00001650


	//   ....[50]....
        /*042c*/ 	.word	0x00001670


	//   ....[51]....
        /*0430*/ 	.word	0x00001690


	//   ....[52]....
        /*0434*/ 	.word	0x000016b0


	//   ....[53]....
        /*0438*/ 	.word	0x000016d0


	//   ....[54]....
        /*043c*/ 	.word	0x000016e0


	//   ....[55]....
        /*0440*/ 	.word	0x00001710


	//   ....[56]....
        /*0444*/ 	.word	0x00001730


	//   ....[57]....
        /*0448*/ 	.word	0x00001750


	//   ....[58]....
        /*044c*/ 	.word	0x00001770


	//   ....[59]....
        /*0450*/ 	.word	0x00001790


	//   ....[60]....
        /*0454*/ 	.word	0x000017a0


	//   ....[61]....
        /*0458*/ 	.word	0x000017c0


	//   ....[62]....
        /*045c*/ 	.word	0x000017f0


	//   ....[63]....
        /*0460*/ 	.word	0x00001810


	//   ....[64]....
        /*0464*/ 	.word	0x00001820


	//   ....[65]....
        /*0468*/ 	.word	0x00001860


	//   ....[66]....
        /*046c*/ 	.word	0x00001870


	//   ....[67]....
        /*0470*/ 	.word	0x00001890


	//   ....[68]....
        /*0474*/ 	.word	0x000018b0


	//   ....[69]....
        /*0478*/ 	.word	0x000018c0


	//   ....[70]....
        /*047c*/ 	.word	0x000018f0


	//   ....[71]....
        /*0480*/ 	.word	0x00001920


	//   ....[72]....
        /*0484*/ 	.word	0x00001930


	//   ....[73]....
        /*0488*/ 	.word	0x00001950


	//   ....[74]....
        /*048c*/ 	.word	0x00001970


	//   ....[75]....
        /*0490*/ 	.word	0x00001990


	//   ....[76]....
        /*0494*/ 	.word	0x000019b0


	//   ....[77]....
        /*0498*/ 	.word	0x000019d0


	//   ....[78]....
        /*049c*/ 	.word	0x000019e0


	//   ....[79]....
        /*04a0*/ 	.word	0x00001a10


	//   ....[80]....
        /*04a4*/ 	.word	0x00001a30


	//   ....[81]....
        /*04a8*/ 	.word	0x00001a60


	//   ....[82]....
        /*04ac*/ 	.word	0x00001a70


	//   ....[83]....
        /*04b0*/ 	.word	0x00001aa0


	//   ....[84]....
        /*04b4*/ 	.word	0x00001ab0


	//   ....[85]....
        /*04b8*/ 	.word	0x00001ae0


	//   ....[86]....
        /*04bc*/ 	.word	0x00001b00


	//   ....[87]....
        /*04c0*/ 	.word	0x00001b10


	//   ....[88]....
        /*04c4*/ 	.word	0x00001b50


	//   ....[89]....
        /*04c8*/ 	.word	0x00001b70


	//   ....[90]....
        /*04cc*/ 	.word	0x00004110


	//   ....[91]....
        /*04d0*/ 	.word	0x000041a0


	//   ....[92]....
        /*04d4*/ 	.word	0x00004210


	//   ....[93]....
        /*04d8*/ 	.word	0x00004280


	//   ....[94]....
        /*04dc*/ 	.word	0x000042f0


	//   ....[95]....
        /*04e0*/ 	.word	0x00004390


	//   ....[96]....
        /*04e4*/ 	.word	0x00004420


	//   ....[97]....
        /*04e8*/ 	.word	0x00004490


	//   ....[98]....
        /*04ec*/ 	.word	0x00004500


	//   ....[99]....
        /*04f0*/ 	.word	0x00004570


	//   ....[100]....
        /*04f4*/ 	.word	0x000045d0


	//   ....[101]....
        /*04f8*/ 	.word	0x00004640


	//   ....[102]....
        /*04fc*/ 	.word	0x000046b0


	//   ....[103]....
        /*0500*/ 	.word	0x00004710


	//   ....[104]....
        /*0504*/ 	.word	0x00004790


	//   ....[105]....
        /*0508*/ 	.word	0x00004810


	//   ....[106]....
        /*050c*/ 	.word	0x00004880


	//   ....[107]....
        /*0510*/ 	.word	0x000048f0


	//   ....[108]....
        /*0514*/ 	.word	0x00004970


	//   ....[109]....
        /*0518*/ 	.word	0x000049f0


	//   ....[110]....
        /*051c*/ 	.word	0x00004a70


	//   ....[111]....
        /*0520*/ 	.word	0x00004ae0


	//   ....[112]....
        /*0524*/ 	.word	0x00004b50


	//   ....[113]....
        /*0528*/ 	.word	0x00004bb0


	//   ....[114]....
        /*052c*/ 	.word	0x00004c10


	//   ....[115]....
        /*0530*/ 	.word	0x00004c90


	//   ....[116]....
        /*0534*/ 	.word	0x00004d00


	//   ....[117]....
        /*0538*/ 	.word	0x00004d70


	//   ....[118]....
        /*053c*/ 	.word	0x00004df0


	//   ....[119]....
        /*0540*/ 	.word	0x00004e50


	//   ....[120]....
        /*0544*/ 	.word	0x00004ed0


	//   ....[121]....
        /*0548*/ 	.word	0x00004f40


	//   ....[122]....
        /*054c*/ 	.word	0x00004fc0


	//   ....[123]....
        /*0550*/ 	.word	0x00005020


	//   ....[124]....
        /*0554*/ 	.word	0x000050a0


	//   ....[125]....
        /*0558*/ 	.word	0x00005100


	//   ....[126]....
        /*055c*/ 	.word	0x00005160


	//   ....[127]....
        /*0560*/ 	.word	0x000051e0


	//   ....[128]....
        /*0564*/ 	.word	0x00005260


	//   ....[129]....
        /*0568*/ 	.word	0x000052c0


	//   ....[130]....
        /*056c*/ 	.word	0x00005320


	//   ....[131]....
        /*0570*/ 	.word	0x00005380


	//   ....[132]....
        /*0574*/ 	.word	0x00005400


	//   ....[133]....
        /*0578*/ 	.word	0x00005460


	//   ....[134]....
        /*057c*/ 	.word	0x000054c0


	//   ....[135]....
        /*0580*/ 	.word	0x00005540


	//   ....[136]....
        /*0584*/ 	.word	0x000055a0


	//   ....[137]....
        /*0588*/ 	.word	0x00005620


	//   ....[138]....
        /*058c*/ 	.word	0x000056a0


	//   ....[139]....
        /*0590*/ 	.word	0x00005720


	//   ....[140]....
        /*0594*/ 	.word	0x00005780


	//   ....[141]....
        /*0598*/ 	.word	0x000057e0


	//   ....[142]....
        /*059c*/ 	.word	0x00005840


	//   ....[143]....
        /*05a0*/ 	.word	0x000058a0


	//   ....[144]....
        /*05a4*/ 	.word	0x00005900


	//   ....[145]....
        /*05a8*/ 	.word	0x00005960


	//   ....[146]....
        /*05ac*/ 	.word	0x000059c0


	//   ....[147]....
        /*05b0*/ 	.word	0x00005a40


	//   ....[148]....
        /*05b4*/ 	.word	0x00005ac0


	//   ....[149]....
        /*05b8*/ 	.word	0x00005b20


	//   ....[150]....
        /*05bc*/ 	.word	0x00005ba0


	//   ....[151]....
        /*05c0*/ 	.word	0x00005c00


	//   ....[152]....
        /*05c4*/ 	.word	0x00005c80


	//   ....[153]....
        /*05c8*/ 	.word	0x00005d00


	//   ....[154]....
        /*05cc*/ 	.word	0x00005d80


	//   ....[155]....
        /*05d0*/ 	.word	0x00005e00


	//   ....[156]....
        /*05d4*/ 	.word	0x00005e60


	//   ....[157]....
        /*05d8*/ 	.word	0x00005ee0


	//   ....[158]....
        /*05dc*/ 	.word	0x00005f60


	//   ....[159]....
        /*05e0*/ 	.word	0x00005fc0


	//   ....[160]....
        /*05e4*/ 	.word	0x00006030


	//   ....[161]....
        /*05e8*/ 	.word	0x00006090


	//   ....[162]....
        /*05ec*/ 	.word	0x00006110


	//   ....[163]....
        /*05f0*/ 	.word	0x00006170


	//   ....[164]....
        /*05f4*/ 	.word	0x000061d0


	//   ....[165]....
        /*05f8*/ 	.word	0x00006240


	//   ....[166]....
        /*05fc*/ 	.word	0x000062a0


	//   ....[167]....
        /*0600*/ 	.word	0x00006300


	//   ....[168]....
        /*0604*/ 	.word	0x00006380


	//   ....[169]....
        /*0608*/ 	.word	0x00006400


	//   ....[170]....
        /*060c*/ 	.word	0x00006470


	//   ....[171]....
        /*0610*/ 	.word	0x000064d0


	//   ....[172]....
        /*0614*/ 	.word	0x00006550


	//   ....[173]....
        /*0618*/ 	.word	0x000065d0


	//   ....[174]....
        /*061c*/ 	.word	0x00006630


	//   ....[175]....
        /*0620*/ 	.word	0x000066a0


	//   ....[176]....
        /*0624*/ 	.word	0x00006700


	//   ....[177]....
        /*0628*/ 	.word	0x00006780


	//   ....[178]....
        /*062c*/ 	.word	0x000067f0


	//   ....[179]....
        /*0630*/ 	.word	0x00006860


	//----- nvinfo : EIATTR_VRC_CTA_INIT_COUNT
	.align		4
.L_27:
        /*0634*/ 	.byte	0x02, 0x4a
	.zero		1
	.zero		1


	//----- nvinfo : EIATTR_EXIT_INSTR_OFFSETS
	.align		4
        /*0638*/ 	.byte	0x04, 0x1c
        /*063a*/ 	.short	(.L_29 - .L_28)


	//   ....[0]....
.L_28:
        /*063c*/ 	.word	0x00000040


	//   ....[1]....
        /*0640*/ 	.word	0x00002b20


	//   ....[2]....
        /*0644*/ 	.word	0x000040a0


	//----- nvinfo : EIATTR_CRS_STACK_SIZE
	.align		4
.L_29:
        /*0648*/ 	.byte	0x04, 0x1e
        /*064a*/ 	.short	(.L_31 - .L_30)
.L_30:
        /*064c*/ 	.word	0x00000000


	//----- nvinfo : EIATTR_CBANK_PARAM_SIZE
	.align		4
.L_31:
        /*0650*/ 	.byte	0x03, 0x19
        /*0652*/ 	.short	0x002c


	//----- nvinfo : EIATTR_PARAM_CBANK
	.align		4
        /*0654*/ 	.byte	0x04, 0x0a
        /*0656*/ 	.short	(.L_33 - .L_32)
	.align		4
.L_32:
        /*0658*/ 	.word	index@(.nv.constant0._Z38flashattn_streaming_16x16_kernel_mw_v5PK6__halfS1_S1_Pfiif)
        /*065c*/ 	.short	0x0380
        /*065e*/ 	.short	0x002c


	//----- nvinfo : EIATTR_SW_WAR
	.align		4
.L_33:
        /*0660*/ 	.byte	0x04, 0x36
        /*0662*/ 	.short	(.L_35 - .L_34)
.L_34:
        /*0664*/ 	.word	0x00000008
.L_35:


//--------------------- .nv.callgraph             --------------------------
	.section	.nv.callgraph,"",@"SHT_CUDA_CALLGRAPH"
	.align	4
	.sectionentsize	8
	.align		4
        /*0000*/ 	.word	0x00000000
	.align		4
        /*0004*/ 	.word	0xffffffff
	.align		4
        /*0008*/ 	.word	0x00000000
	.align		4
        /*000c*/ 	.word	0xfffffffe
	.align		4
        /*0010*/ 	.word	0x00000000
	.align		4
        /*0014*/ 	.word	0xfffffffd
	.align		4
        /*0018*/ 	.word	0x00000000
	.align		4
        /*001c*/ 	.word	0xfffffffc


//--------------------- .text._Z38flashattn_streaming_16x16_kernel_mw_v5PK6__halfS1_S1_Pfiif --------------------------
	.section	.text._Z38flashattn_streaming_16x16_kernel_mw_v5PK6__halfS1_S1_Pfiif,"ax",@progbits
	.align	128
        .global         _Z38flashattn_streaming_16x16_kernel_mw_v5PK6__halfS1_S1_Pfiif
        .type           _Z38flashattn_streaming_16x16_kernel_mw_v5PK6__halfS1_S1_Pfiif,@function
        .size           _Z38flashattn_streaming_16x16_kernel_mw_v5PK6__halfS1_S1_Pfiif,(.L_x_161 - _Z38flashattn_streaming_16x16_kernel_mw_v5PK6__halfS1_S1_Pfiif)
        .other          _Z38flashattn_streaming_16x16_kernel_mw_v5PK6__halfS1_S1_Pfiif,@"STO_CUDA_ENTRY STV_DEFAULT"
_Z38flashattn_streaming_16x16_kernel_mw_v5PK6__halfS1_S1_Pfiif:
.text._Z38flashattn_streaming_16x16_kernel_mw_v5PK6__halfS1_S1_Pfiif:
[----:B------:R-:W-:Y:S01]  /*0000*/  LDC R1, c[0x0][0x37c] ;  /* 0x0000df00ff017b82 */ /* 0x000fe20000000800 */
[----:B------:R-:W0:Y:S01]  /*0010*/  S2R R5, SR_CTAID.X ;  /* 0x0000000000057919 */ /* 0x000e220000002500 */
[----:B------:R-:W0:Y:S02]  /*0020*/  LDCU UR4, c[0x0][0x3a0] ;  /* 0x00007400ff0477ac */ /* 0x000e240008000800 */
[----:B0-----:R-:W-:-:S13]  /*0030*/  ISETP.GE.AND P0, PT, R5, UR4, PT ;  /* 0x0000000405007c0c */ /* 0x001fda000bf06270 */
[----:B------:R-:W-:Y:S05]  /*0040*/  @P0 EXIT ;  /* 0x000000000000094d */ /* 0x000fea0003800000 */
[----:B------:R-:W0:Y:S01]  /*0050*/  S2R R4, SR_TID.X ;  /* 0x0000000000047919 */ /* 0x000e220000002100 */
[----:B------:R-:W1:Y:S01]  /*0060*/  LDC R0, c[0x0][0x3a4] ;  /* 0x0000e900ff007b82 */ /* 0x000e620000000800 */
[----:B------:R-:W2:Y:S01]  /*0070*/  LDCU.64 UR4, c[0x0][0x388] ;  /* 0x00007100ff0477ac */ /* 0x000ea20008000a00 */
[----:B------:R-:W3:Y:S06]  /*0080*/  LDCU.64 UR6, c[0x0][0x390] ;  /* 0x00007200ff0677ac */ /* 0x000eec0008000a00 */
[----:B------:R-:W4:Y:S08]  /*0090*/  LDC.64 R14, c[0x0][0x380] ;  /* 0x0000e000ff0e7b82 */ /* 0x000f300000000a00 */
[----:B------:R-:W4:Y:S01]  /*00a0*/  LDC.64 R6, c[0x0][0x358] ;  /* 0x0000d600ff067b82 */ /* 0x000f220000000a00 */
[----:B-1----:R-:W-:Y:S01]  /*00b0*/  SHF.R.S32.HI R2, RZ, 0x1f, R0 ;  /* 0x0000001fff027819 */ /* 0x002fe20000011400 */
[----:B------:R-:W-:-:S04]  /*00c0*/  IMAD.WIDE.U32 R12, R5, R0, RZ ;  /* 0x00000000050c7225 */ /* 0x000fc800078e00ff */
[----:B------:R-:W-:Y:S01]  /*00d0*/  IMAD R17, R5, R2, R13 ;  /* 0x0000000205117224 */ /* 0x000fe200078e020d */
[C---:B------:R-:W-:Y:S02]  /*00e0*/  SHF.L.U32 R38, R12.reuse, 0x5, RZ ;  /* 0x000000050c267819 */ /* 0x040fe400000006ff */
[----:B0-----:R-:W-:Y:S02]  /*00f0*/  SHF.R.U32.HI R31, RZ, 0x5, R4 ;  /* 0x00000005ff1f7819 */ /* 0x001fe40000011604 */
[----:B------:R-:W-:Y:S02]  /*0100*/  SHF.L.U64.HI R16, R12, 0x5, R17 ;  /* 0x000000050c107819 */ /* 0x000fe40000010211 */
[----:B------:R-:W-:Y:S02]  /*0110*/  ISETP.NE.AND P0, PT, R31, 0x1, PT ;  /* 0x000000011f00780c */ /* 0x000fe40003f05270 */
[C---:B--2---:R-:W-:Y:S02]  /*0120*/  IADD3 R28, P1, PT, R38.reuse, UR4, RZ ;  /* 0x00000004261c7c10 */ /* 0x044fe4000ff3e0ff */
[----:B---3--:R-:W-:-:S02]  /*0130*/  IADD3 R38, P2, PT, R38, UR6, RZ ;  /* 0x0000000626267c10 */ /* 0x008fc4000ff5e0ff */
[C---:B------:R-:W-:Y:S02]  /*0140*/  IADD3.X R29, PT, PT, R16.reuse, UR5, RZ, P1, !PT ;  /* 0x00000005101d7c10 */ /* 0x040fe40008ffe4ff */
[----:B------:R-:W-:-:S05]  /*0150*/  IADD3.X R39, PT, PT, R16, UR7, RZ, P2, !PT ;  /* 0x0000000710277c10 */ /* 0x000fca00097fe4ff */
[----:B------:R-:W0:Y:S01]  /*0160*/  @!P0 S2R R3, SR_LANEID ;  /* 0x0000000000038919 */ /* 0x000e220000000000 */
[----:B------:R-:W-:Y:S05]  /*0170*/  @!P0 WARPSYNC.ALL ;  /* 0x0000000000008948 */ /* 0x000fea0003800000 */
[C---:B----4-:R-:W-:Y:S02]  /*0180*/  @!P0 R2UR UR4, R6.reuse ;  /* 0x00000000060482ca */ /* 0x050fe400000e0000 */
[----:B------:R-:W-:Y:S02]  /*0190*/  @!P0 R2UR UR5, R7 ;  /* 0x00000000070582ca */ /* 0x000fe400000e0000 */
[----:B------:R-:W-:-:S02]  /*01a0*/  @!P0 R2UR UR6, R6 ;  /* 0x00000000060682ca */ /* 0x000fc400000e0000 */
[C---:B------:R-:W-:Y:S02]  /*01b0*/  @!P0 R2UR UR7, R7.reuse ;  /* 0x00000000070782ca */ /* 0x040fe400000e0000 */
[C---:B------:R-:W-:Y:S02]  /*01c0*/  @!P0 R2UR UR8, R6.reuse ;  /* 0x00000000060882ca */ /* 0x040fe400000e0000 */
[C---:B------:R-:W-:Y:S02]  /*01d0*/  @!P0 R2UR UR9, R7.reuse ;  /* 0x00000000070982ca */ /* 0x040fe400000e0000 */
[----:B------:R-:W-:Y:S02]  /*01e0*/  @!P0 R2UR UR10, R6 ;  /* 0x00000000060a82ca */ /* 0x000fe400000e0000 */
[----:B------:R-:W-:Y:S02]  /*01f0*/  @!P0 R2UR UR11, R7 ;  /* 0x00000000070b82ca */ /* 0x000fe400000e0000 */
[----:B0-----:R-:W-:-:S02]  /*0200*/  @!P0 LOP3.LUT R2, R3, 0x3, RZ, 0xc0, !PT ;  /* 0x0000000303028812 */ /* 0x001fc400078ec0ff */
[----:B------:R-:W-:Y:S01]  /*0210*/  @!P0 SHF.R.U32.HI R13, RZ, 0x2, R3 ;  /* 0x00000002ff0d8819 */ /* 0x000fe20000011603 */
[----:B------:R-:W-:-:S04]  /*0220*/  @!P0 IMAD.MOV.U32 R3, RZ, RZ, RZ ;  /* 0x000000ffff038224 */ /* 0x000fc800078e00ff */
[----:B------:R-:W-:-:S04]  /*0230*/  @!P0 IMAD.WIDE.U32 R12, R13, 0x8, R2 ;  /* 0x000000080d0c8825 */ /* 0x000fc800078e0002 */
[----:B------:R-:W-:-:S03]  /*0240*/  IMAD.WIDE.U32 R2, R5, 0x200, R14 ;  /* 0x0000020005027825 */ /* 0x000fc600078e000e */
[----:B------:R-:W-:-:S04]  /*0250*/  @!P0 LEA R2, P1, R12, R2, 0x2 ;  /* 0x000000020c028211 */ /* 0x000fc800078210ff */
[----:B------:R-:W-:Y:S02]  /*0260*/  @!P0 LEA.HI.X R3, R12, R3, R13, 0x2, P1 ;  /* 0x000000030c038211 */ /* 0x000fe400008f140d */
[----:B------:R-:W-:-:S03]  /*0270*/  ISETP.NE.AND P1, PT, R4, RZ, PT ;  /* 0x000000ff0400720c */ /* 0x000fc60003f25270 */
[----:B------:R0:W5:Y:S04]  /*0280*/  @!P0 LDG.E R8, desc[UR4][R2.64] ;  /* 0x0000000402088981 */ /* 0x000168000c1e1900 */
[----:B------:R0:W5:Y:S04]  /*0290*/  @!P0 LDG.E R9, desc[UR6][R2.64+0x100] ;  /* 0x0001000602098981 */ /* 0x000168000c1e1900 */
[----:B------:R0:W5:Y:S02]  /*02a0*/  @!P0 LDG.E R10, desc[UR8][R2.64+0x10] ;  /* 0x00001008020a8981 */ /* 0x000164000c1e1900 */
[----:B------:R-:W1:Y:S02]  /*02b0*/  @!P1 S2R R12, SR_CgaCtaId ;  /* 0x00000000000c9919 */ /* 0x000e640000008800 */
[----:B------:R0:W5:Y:S01]  /*02c0*/  @!P0 LDG.E R11, desc[UR10][R2.64+0x110] ;  /* 0x0001100a020b8981 */ /* 0x000162000c1e1900 */
[----:B------:R-:W-:-:S02]  /*02d0*/  ISETP.GT.U32.AND P0, PT, R4, 0xf, PT ;  /* 0x0000000f0400780c */ /* 0x000fc40003f04070 */
[----:B------:R-:W-:-:S04]  /*02e0*/  @!P1 MOV R5, 0x400 ;  /* 0x0000040000059802 */ /* 0x000fc80000000f00 */
[----:B-1----:R-:W-:-:S07]  /*02f0*/  @!P1 LEA R18, R12, R5, 0x18 ;  /* 0x000000050c129211 */ /* 0x002fce00078ec0ff */
[----:B0-----:R-:W-:Y:S05]  /*0300*/  @P0 BRA `(.L_x_0) ;  /* 0x0000000000580947 */ /* 0x001fea0003800000 */
[----:B------:R-:W0:Y:S01]  /*0310*/  S2R R15, SR_CgaCtaId ;  /* 0x00000000000f7919 */ /* 0x000e220000008800 */
[----:B------:R-:W1:Y:S01]  /*0320*/  LDC R17, c[0x0][0x360] ;  /* 0x0000d800ff117b82 */ /* 0x000e620000000800 */
[----:B------:R-:W-:Y:S01]  /*0330*/  MOV R2, 0x400 ;  /* 0x0000040000027802 */ /* 0x000fe20000000f00 */
[----:B------:R-:W-:-:S03]  /*0340*/  IMAD.MOV.U32 R16, RZ, RZ, -0xeb60d36 ;  /* 0xf149f2caff107424 */ /* 0x000fc600078e00ff */
[C---:B------:R-:W-:Y:S01]  /*0350*/  IADD3 R5, PT, PT, R2.reuse, 0x40, RZ ;  /* 0x0000004002057810 */ /* 0x040fe20007ffe0ff */
[----:B------:R-:W-:Y:S01]  /*0360*/  VIADD R12, R2, 0x80 ;  /* 0x00000080020c7836 */ /* 0x000fe20000000000 */
[C---:B0-----:R-:W-:Y:S02]  /*0370*/  LEA R3, R15.reuse, R2, 0x18 ;  /* 0x000000020f037211 */ /* 0x041fe400078ec0ff */
[C---:B------:R-:W-:Y:S02]  /*0380*/  LEA R13, R15.reuse, R5, 0x18 ;  /* 0x000000050f0d7211 */ /* 0x040fe400078ec0ff */
[----:B------:R-:W-:Y:S02]  /*0390*/  LEA R15, R15, R12, 0x18 ;  /* 0x0000000c0f0f7211 */ /* 0x000fe400078ec0ff */
[----:B------:R-:W-:-:S07]  /*03a0*/  MOV R2, R4 ;  /* 0x0000000400027202 */ /* 0x000fce0000000f00 */
.L_x_1:
[C---:B0-----:R-:W-:Y:S01]  /*03b0*/  LEA R5, R2.reuse, R3, 0x2 ;  /* 0x0000000302057211 */ /* 0x041fe200078e10ff */
[C---:B------:R-:W-:Y:S01]  /*03c0*/  IMAD R12, R2.reuse, 0x4, R13 ;  /* 0x00000004020c7824 */ /* 0x040fe200078e020d */
[----:B------:R-:W-:Y:S01]  /*03d0*/  LEA R14, R2, R15, 0x6 ;  /* 0x0000000f020e7211 */ /* 0x000fe200078e30ff */
[----:B-1----:R-:W-:Y:S02]  /*03e0*/  IMAD.IADD R2, R17, 0x1, R2 ;  /* 0x0000000111027824 */ /* 0x002fe400078e0202 */
[----:B------:R0:W-:Y:S03]  /*03f0*/  STS [R5], R16 ;  /* 0x0000001005007388 */ /* 0x0001e60000000800 */
[----:B------:R-:W-:Y:S01]  /*0400*/  ISETP.GE.U32.AND P0, PT, R2, 0x10, PT ;  /* 0x000000100200780c */ /* 0x000fe20003f06070 */
[----:B------:R0:W-:Y:S04]  /*0410*/  STS [R12], RZ ;  /* 0x000000ff0c007388 */ /* 0x0001e80000000800 */
[----:B------:R0:W-:Y:S04]  /*0420*/  STS.128 [R14], RZ ;  /* 0x000000ff0e007388 */ /* 0x0001e80000000c00 */
[----:B------:R0:W-:Y:S04]  /*0430*/  STS.128 [R14+0x10], RZ ;  /* 0x000010ff0e007388 */ /* 0x0001e80000000c00 */
[----:B------:R0:W-:Y:S04]  /*0440*/  STS.128 [R14+0x20], RZ ;  /* 0x000020ff0e007388 */ /* 0x0001e80000000c00 */
[----:B------:R0:W-:Y:S01]  /*0450*/  STS.128 [R14+0x30], RZ ;  /* 0x000030ff0e007388 */ /* 0x0001e20000000c00 */
[----:B------:R-:W-:Y:S05]  /*0460*/  @!P0 BRA `(.L_x_1) ;  /* 0xfffffffc00d08947 */ /* 0x000fea000383ffff */
.L_x_0:
[----:B------:R-:W-:Y:S05]  /*0470*/  WARPSYNC.ALL ;  /* 0x0000000000007948 */ /* 0x000fea0003800000 */
[----:B------:R-:W-:Y:S01]  /*0480*/  BAR.SYNC.DEFER_BLOCKING 0x0 ;  /* 0x0000000000007b1d */ /* 0x000fe20000010000 */
[C---:B------:R-:W-:Y:S02]  /*0490*/  ISETP.GT.U32.AND P0, PT, R4.reuse, 0x1f, PT ;  /* 0x0000001f0400780c */ /* 0x040fe40003f04070 */
[----:B------:R-:W-:-:S03]  /*04a0*/  LOP3.LUT R30, R4, 0x1f, RZ, 0xc0, !PT ;  /* 0x0000001f041e7812 */ /* 0x000fc600078ec0ff */
[----:B------:R-:W-:Y:S01]  /*04b0*/  BSSY B0, `(.L_x_2) ;  /* 0x0000036000007945 */ /* 0x000fe20003800000 */
[----:B------:R1:W-:Y:S04]  /*04c0*/  @!P1 STS [R18+0x1080], RZ ;  /* 0x001080ff12009388 */ /* 0x0003e80000000800 */
[----:B------:R1:W-:Y:S01]  /*04d0*/  @!P1 STS [R18+0x1084], RZ ;  /* 0x001084ff12009388 */ /* 0x0003e20000000800 */
[----:B------:R-:W-:Y:S06]  /*04e0*/  BAR.SYNC.DEFER_BLOCKING 0x0 ;  /* 0x0000000000007b1d */ /* 0x000fec0000010000 */
[----:B------:R-:W-:Y:S05]  /*04f0*/  @P0 BRA `(.L_x_3) ;  /* 0x0000000000c40947 */ /* 0x000fea0003800000 */
[----:B-1----:R-:W1:Y:S01]  /*0500*/  S2R R18, SR_CgaCtaId ;  /* 0x0000000000127919 */ /* 0x002e620000008800 */
[----:B------:R-:W-:-:S04]  /*0510*/  MOV R15, 0x400 ;  /* 0x00000400000f7802 */ /* 0x000fc80000000f00 */
[----:B-1----:R-:W-:-:S07]  /*0520*/  LEA R2, R18, R15, 0x18 ;  /* 0x0000000f12027211 */ /* 0x002fce00078ec0ff */
.L_x_4:
[----:B------:R-:W1:Y:S01]  /*0530*/  LDS R3, [R2+0x1080] ;  /* 0x0010800002037984 */ /* 0x000e620000000800 */
[----:B------:R-:W-:Y:S05]  /*0540*/  YIELD ;  /* 0x0000000000007946 */ /* 0x000fea0003800000 */
[----:B-1----:R-:W-:-:S13]  /*0550*/  ISETP.NE.AND P0, PT, R3, RZ, PT ;  /* 0x000000ff0300720c */ /* 0x002fda0003f05270 */
[----:B------:R-:W-:Y:S05]  /*0560*/  @P0 BRA `(.L_x_4) ;  /* 0xfffffffc00f00947 */ /* 0x000fea000383ffff */
[----:B0-----:R-:W-:Y:S01]  /*0570*/  VIADD R12, R15, 0x480 ;  /* 0x000004800f0c7836 */ /* 0x001fe20000000000 */
[----:B------:R-:W-:Y:S01]  /*0580*/  SHF.L.U32 R3, R4, 0x1, RZ ;  /* 0x0000000104037819 */ /* 0x000fe200000006ff */
[----:B------:R-:W-:Y:S01]  /*0590*/  BSSY.RECONVERGENT B1, `(.L_x_5) ;  /* 0x0000011000017945 */ /* 0x000fe20003800200 */
[----:B------:R-:W-:Y:S02]  /*05a0*/  MOV R14, R30 ;  /* 0x0000001e000e7202 */ /* 0x000fe40000000f00 */
[----:B------:R-:W-:Y:S02]  /*05b0*/  LOP3.LUT R5, R3, 0x1e, RZ, 0xc0, !PT ;  /* 0x0000001e03057812 */ /* 0x000fe400078ec0ff */
[----:B------:R-:W-:Y:S02]  /*05c0*/  LEA R12, R18, R12, 0x18 ;  /* 0x0000000c120c7211 */ /* 0x000fe400078ec0ff */
[----:B------:R-:W-:-:S03]  /*05d0*/  LOP3.LUT R3, R4, 0xf, RZ, 0xc0, !PT ;  /* 0x0000000f04037812 */ /* 0x000fc600078ec0ff */
[----:B------:R-:W-:-:S07]  /*05e0*/  IMAD.IADD R5, R5, 0x1, R12 ;  /* 0x0000000105057824 */ /* 0x000fce00078e020c */
.L_x_6:
[----:B0-----:R-:W-:Y:S02]  /*05f0*/  SHF.R.U32.HI R16, RZ, 0x4, R14 ;  /* 0x00000004ff107819 */ /* 0x001fe4000001160e */
[----:B------:R-:W-:Y:S02]  /*0600*/  R2UR UR4, R6 ;  /* 0x00000000060472ca */ /* 0x000fe400000e0000 */
[----:B------:R-:W-:Y:S01]  /*0610*/  R2UR UR5, R7 ;  /* 0x00000000070572ca */ /* 0x000fe200000e0000 */
[----:B------:R-:W-:-:S04]  /*0620*/  IMAD R13, R16, R0, R3 ;  /* 0x00000000100d7224 */ /* 0x000fc800078e0203 */
[----:B------:R-:W-:-:S08]  /*0630*/  IMAD.WIDE R12, R13, 0x2, R28 ;  /* 0x000000020d0c7825 */ /* 0x000fd000078e021c */
[----:B------:R-:W2:Y:S01]  /*0640*/  LDG.E.U16.CONSTANT R13, desc[UR4][R12.64] ;  /* 0x000000040c0d7981 */ /* 0x000ea2000c1e9500 */
[----:B------:R-:W-:Y:S02]  /*0650*/  LEA R16, R16, R5, 0x5 ;  /* 0x0000000510107211 */ /* 0x000fe400078e28ff */
[C---:B------:R-:W-:Y:S01]  /*0660*/  ISETP.GE.U32.AND P0, PT, R14.reuse, 0xe0, PT ;  /* 0x000000e00e00780c */ /* 0x040fe20003f06070 */
[----:B------:R-:W-:Y:S02]  /*0670*/  VIADD R14, R14, 0x20 ;  /* 0x000000200e0e7836 */ /* 0x000fe40000000000 */
[----:B--2---:R0:W-:Y:S10]  /*0680*/  STS.U16 [R16], R13 ;  /* 0x0000000d10007388 */ /* 0x0041f40000000400 */
[----:B------:R-:W-:Y:S05]  /*0690*/  @!P0 BRA `(.L_x_6) ;  /* 0xfffffffc00d48947 */ /* 0x000fea000383ffff */
[----:B------:R-:W-:Y:S05]  /*06a0*/  BSYNC.RECONVERGENT B1 ;  /* 0x0000000000017941 */ /* 0x000fea0003800200 */
.L_x_5:
[----:B------:R-:W-:Y:S01]  /*06b0*/  IADD3 R5, PT, PT, R15, 0x880, RZ ;  /* 0x000008800f057810 */ /* 0x000fe20007ffe0ff */
[----:B------:R-:W-:Y:S03]  /*06c0*/  BSSY.RECONVERGENT B1, `(.L_x_7) ;  /* 0x0000011000017945 */ /* 0x000fe60003800200 */
[----:B------:R-:W-:Y:S01]  /*06d0*/  LEA R12, R18, R5, 0x18 ;  /* 0x00000005120c7211 */ /* 0x000fe200078ec0ff */
[----:B------:R-:W-:-:S03]  /*06e0*/  IMAD.MOV.U32 R5, RZ, RZ, R30 ;  /* 0x000000ffff057224 */ /* 0x000fc600078e001e */
[----:B------:R-:W-:-:S07]  /*06f0*/  LEA R3, R3, R12, 0x1 ;  /* 0x0000000c03037211 */ /* 0x000fce00078e08ff */
.L_x_8:
[----:B01----:R-:W-:Y:S02]  /*0700*/  LOP3.LUT R13, R5, 0xf0, RZ, 0xc0, !PT ;  /* 0x000000f0050d7812 */ /* 0x003fe400078ec0ff */
[----:B------:R-:W-:Y:S02]  /*0710*/  R2UR UR4, R6 ;  /* 0x00000000060472ca */ /* 0x000fe400000e0000 */
[----:B------:R-:W-:Y:S02]  /*0720*/  R2UR UR5, R7 ;  /* 0x00000000070572ca */ /* 0x000fe400000e0000 */
[----:B------:R-:W-:-:S05]  /*0730*/  LOP3.LUT R13, R13, 0xf, R4, 0xf8, !PT ;  /* 0x0000000f0d0d7812 */ /* 0x000fca00078ef804 */
[----:B------:R-:W-:-:S06]  /*0740*/  IMAD.WIDE.U32 R12, R13, 0x2, R38 ;  /* 0x000000020d0c7825 */ /* 0x000fcc00078e0026 */
[----:B------:R-:W2:Y:S01]  /*0750*/  LDG.E.U16.CONSTANT R13, desc[UR4][R12.64] ;  /* 0x000000040c0d7981 */ /* 0x000ea2000c1e9500 */
[C---:B------:R-:W-:Y:S01]  /*0760*/  IMAD.SHL.U32 R14, R5.reuse, 0x2, RZ ;  /* 0x00000002050e7824 */ /* 0x040fe200078e00ff */
[C---:B------:R-:W-:Y:S01]  /*0770*/  ISETP.GE.U32.AND P0, PT, R5.reuse, 0xe0, PT ;  /* 0x000000e00500780c */ /* 0x040fe20003f06070 */
[----:B------:R-:W-:-:S03]  /*0780*/  VIADD R5, R5, 0x20 ;  /* 0x0000002005057836 */ /* 0x000fc60000000000 */
[----:B------:R-:W-:-:S04]  /*0790*/  LOP3.LUT R14, R14, 0xffffffe0, RZ, 0xc0, !PT ;  /* 0xffffffe00e0e7812 */ /* 0x000fc800078ec0ff */
[----:B------:R-:W-:-:S05]  /*07a0*/  IADD3 R14, PT, PT, R3, R14, RZ ;  /* 0x0000000e030e7210 */ /* 0x000fca0007ffe0ff */
[----:B--2---:R1:W-:Y:S01]  /*07b0*/  STS.U16 [R14], R13 ;  /* 0x0000000d0e007388 */ /* 0x0043e20000000400 */
[----:B------:R-:W-:Y:S05]  /*07c0*/  @!P0 BRA `(.L_x_8) ;  /* 0xfffffffc00cc8947 */ /* 0x000fea000383ffff */
[----:B------:R-:W-:Y:S05]  /*07d0*/  BSYNC.RECONVERGENT B1 ;  /* 0x0000000000017941 */ /* 0x000fea0003800200 */
.L_x_7:
[----:B------:R-:W-:Y:S01]  /*07e0*/  MOV R3, 0x1 ;  /* 0x0000000100037802 */ /* 0x000fe20000000f00 */
[----:B------:R0:W-:Y:S06]  /*07f0*/  MEMBAR.SC.CTA ;  /* 0x0000000000007992 */ /* 0x0001ec0000000000 */
[----:B0-----:R2:W-:Y:S02]  /*0800*/  STS [R2+0x1080], R3 ;  /* 0x0010800302007388 */ /* 0x0015e40000000800 */
.L_x_3:
[----:B------:R-:W-:Y:S05]  /*0810*/  BSYNC B0 ;  /* 0x0000000000007941 */ /* 0x000fea0003800000 */
.L_x_2:
[----:B------:R-:W-:-:S13]  /*0820*/  ISETP.GE.AND P0, PT, R0, 0x10, PT ;  /* 0x000000100000780c */ /* 0x000fda0003f06270 */
[----:B------:R-:W-:Y:S05]  /*0830*/  @!P0 BRA `(.L_x_9) ;  /* 0x0000002000b08947 */ /* 0x000fea0003800000 */
[----:B--2---:R-:W-:Y:S01]  /*0840*/  SHF.R.S32.HI R3, RZ, 0x1f, R0 ;  /* 0x0000001fff037819 */ /* 0x004fe20000011400 */
[----:B------:R-:W-:Y:S01]  /*0850*/  BSSY B1, `(.L_x_9) ;  /* 0x000022a000017945 */ /* 0x000fe20003800000 */
[----:B------:R-:W-:Y:S01]  /*0860*/  LOP3.LUT R4, R4, 0xf, RZ, 0xc0, !PT ;  /* 0x0000000f04047812 */ /* 0x000fe200078ec0ff */
[----:B0-----:R-:W-:Y:S01]  /*0870*/  IMAD.MOV.U32 R5, RZ, RZ, RZ ;  /* 0x000000ffff057224 */ /* 0x001fe200078e00ff */
[----:B------:R-:W-:Y:S02]  /*0880*/  LEA.HI R2, R3, R0, RZ, 0x4 ;  /* 0x0000000003027211 */ /* 0x000fe400078f20ff */
[----:B------:R-:W-:Y:S02]  /*0890*/  MOV R3, RZ ;  /* 0x000000ff00037202 */ /* 0x000fe40000000f00 */
[----:B------:R-:W-:-:S07]  /*08a0*/  SHF.R.S32.HI R2, RZ, 0x4, R2 ;  /* 0x00000004ff027819 */ /* 0x000fce0000011402 */
.L_x_30:
[----:B------:R-:W-:Y:S01]  /*08b0*/  ISETP.NE.AND P0, PT, R31, RZ, PT ;  /* 0x000000ff1f00720c */ /* 0x000fe20003f05270 */
[----:B------:R-:W-:Y:S01]  /*08c0*/  BSSY B0, `(.L_x_10) ;  /* 0x000021f000007945 */ /* 0x000fe20003800000 */
[----:B------:R-:W-:Y:S01]  /*08d0*/  IMAD.MOV.U32 R20, RZ, RZ, R3 ;  /* 0x000000ffff147224 */ /* 0x000fe200078e0003 */
[----:B------:R-:W-:-:S10]  /*08e0*/  LOP3.LUT R3, R3, 0x1, RZ, 0x3c, !PT ;  /* 0x0000000103037812 */ /* 0x000fd400078e3cff */
[----:B0-23--:R-:W-:Y:S05]  /*08f0*/  @!P0 BRA `(.L_x_11) ;  /* 0x00000018006c8947 */ /* 0x00dfea0003800000 */
[----:B------:R-:W-:-:S13]  /*0900*/  ISETP.NE.AND P0, PT, R31, 0x1, PT ;  /* 0x000000011f00780c */ /* 0x000fda0003f05270 */
[----:B------:R-:W-:Y:S05]  /*0910*/  @P0 BRA `(.L_x_12) ;  /* 0x0000002000640947 */ /* 0x000fea0003800000 */
[----:B------:R-:W1:Y:S01]  /*0920*/  S2R R33, SR_CgaCtaId ;  /* 0x0000000000217919 */ /* 0x000e620000008800 */
[----:B------:R-:W-:Y:S01]  /*0930*/  MOV R32, 0x400 ;  /* 0x0000040000207802 */ /* 0x000fe20000000f00 */
[----:B------:R-:W-:Y:S03]  /*0940*/  BSSY B2, `(.L_x_13) ;  /* 0x0000008000027945 */ /* 0x000fe60003800000 */
[----:B------:R-:W-:-:S04]  /*0950*/  IADD3 R0, PT, PT, R32, 0x1080, RZ ;  /* 0x0000108020007810 */ /* 0x000fc80007ffe0ff */
[----:B-1----:R-:W-:-:S05]  /*0960*/  LEA R13, R33, R0, 0x18 ;  /* 0x00000000210d7211 */ /* 0x002fca00078ec0ff */
[----:B------:R-:W-:-:S07]  /*0970*/  IMAD R0, R20, 0x4, R13 ;  /* 0x0000000414007824 */ /* 0x000fce00078e020d */
.L_x_14:
[----:B------:R-:W0:Y:S01]  /*0980*/  LDS R12, [R0] ;  /* 0x00000000000c7984 */ /* 0x000e220000000800 */
[----:B------:R-:W-:Y:S05]  /*0990*/  YIELD ;  /* 0x0000000000007946 */ /* 0x000fea0003800000 */
[----:B0-----:R-:W-:-:S13]  /*09a0*/  ISETP.NE.AND P0, PT, R12, RZ, PT ;  /* 0x000000ff0c00720c */ /* 0x001fda0003f05270 */
[----:B------:R-:W-:Y:S05]  /*09b0*/  @!P0 BRA `(.L_x_14) ;  /* 0xfffffffc00f08947 */ /* 0x000fea000383ffff */
[----:B------:R-:W-:Y:S05]  /*09c0*/  BSYNC B2 ;  /* 0x0000000000027941 */ /* 0x000fea0003800000 */
.L_x_13:
[----:B------:R-:W0:Y:S01]  /*09d0*/  S2R R21, SR_LANEID ;  /* 0x0000000000157919 */ /* 0x000e220000000000 */
[C---:B------:R-:W-:Y:S01]  /*09e0*/  IADD3 R16, PT, PT, R32.reuse, 0x480, RZ ;  /* 0x0000048020107810 */ /* 0x040fe20007ffe0ff */
[----:B------:R-:W-:Y:S05]  /*09f0*/  WARPSYNC.ALL ;  /* 0x0000000000007948 */ /* 0x000fea0003800000 */
[----:B------:R-:W-:Y:S01]  /*0a00*/  LEA R15, R33, R16, 0x18 ;  /* 0x00000010210f7211 */ /* 0x000fe200078ec0ff */
[----:B------:R-:W-:Y:S01]  /*0a10*/  BSSY B2, `(.L_x_15) ;  /* 0x0000186000027945 */ /* 0x000fe20003800000 */
[----:B------:R-:W-:Y:S01]  /*0a20*/  IADD3 R22, PT, PT, R32, 0xc80, RZ ;  /* 0x00000c8020167810 */ /* 0x000fe20007ffe0ff */
[----:B------:R-:W-:Y:S01]  /*0a30*/  IMAD.MOV.U32 R35, RZ, RZ, 0x20 ;  /* 0x00000020ff237424 */ /* 0x000fe200078e00ff */
[----:B------:R-:W-:-:S02]  /*0a40*/  ISETP.GT.U32.AND P0, PT, R30, 0xf, PT ;  /* 0x0000000f1e00780c */ /* 0x000fc40003f04070 */
[----:B------:R-:W-:Y:S02]  /*0a50*/  ISETP.GT.U32.AND P1, PT, R30, 0xf, PT ;  /* 0x0000000f1e00780c */ /* 0x000fe40003f24070 */
[--C-:B0-----:R-:W-:Y:S02]  /*0a60*/  SHF.R.U32.HI R12, RZ, 0x3, R21.reuse ;  /* 0x00000003ff0c7819 */ /* 0x101fe40000011615 */
[----:B------:R-:W-:Y:S02]  /*0a70*/  LOP3.LUT R13, R21, 0x7, RZ, 0xc0, !PT ;  /* 0x00000007150d7812 */ /* 0x000fe400078ec0ff */
[--C-:B------:R-:W-:Y:S01]  /*0a80*/  SHF.R.U32.HI R14, RZ, 0x4, R21.reuse ;  /* 0x00000004ff0e7819 */ /* 0x100fe20000011615 */
[----:B------:R-:W-:Y:S01]  /*0a90*/  IMAD.SHL.U32 R12, R12, 0x8, RZ ;  /* 0x000000080c0c7824 */ /* 0x000fe200078e00ff */
[----:B------:R-:W-:Y:S02]  /*0aa0*/  SHF.R.U32.HI R24, RZ, 0x2, R21 ;  /* 0x00000002ff187819 */ /* 0x000fe40000011615 */
[----:B------:R-:W-:-:S02]  /*0ab0*/  SHF.L.U32 R14, R14, 0x3, RZ ;  /* 0x000000030e0e7819 */ /* 0x000fc400000006ff */
[----:B------:R-:W-:Y:S01]  /*0ac0*/  LOP3.LUT R13, R12, 0x8, R13, 0xe2, !PT ;  /* 0x000000080c0d7812 */ /* 0x000fe200078ee20d */
[----:B------:R-:W-:Y:S01]  /*0ad0*/  IMAD R12, R20, 0x200, R15 ;  /* 0x00000200140c7824 */ /* 0x000fe200078e020f */
[----:B------:R-:W-:Y:S02]  /*0ae0*/  LOP3.LUT R21, R21, 0x3, RZ, 0xc0, !PT ;  /* 0x0000000315157812 */ /* 0x000fe400078ec0ff */
[----:B------:R-:W-:-:S03]  /*0af0*/  LEA R13, R13, R14, 0x4 ;  /* 0x0000000e0d0d7211 */ /* 0x000fc600078e20ff */
[----:B------:R-:W-:Y:S01]  /*0b00*/  IMAD R24, R24, 0x8, R21 ;  /* 0x0000000818187824 */ /* 0x000fe200078e0215 */
[----:B------:R-:W-:Y:S01]  /*0b10*/  LEA R21, R33, R22, 0x18 ;  /* 0x0000001621157211 */ /* 0x000fe200078ec0ff */
[----:B------:R-:W-:-:S03]  /*0b20*/  IMAD.U32 R23, R13, 0x2, R12 ;  /* 0x000000020d177824 */ /* 0x000fc600078e000c */
[-C--:B------:R-:W-:Y:S01]  /*0b30*/  LEA R22, R24, R21.reuse, 0x3 ;  /* 0x0000001518167211 */ /* 0x080fe200078e18ff */
[----:B------:R-:W-:Y:S01]  /*0b40*/  VIADD R24, R32, 0x880 ;  /* 0x0000088020187836 */ /* 0x000fe20000000000 */
[----:B------:R0:W1:Y:S01]  /*0b50*/  LDSM.16.MT88.4 R16, [R23] ;  /* 0x000000001710783b */ /* 0x0000620000004200 */
[----:B------:R-:W-:-:S03]  /*0b60*/  LEA R36, R30, R21, 0x2 ;  /* 0x000000151e247211 */ /* 0x000fc600078e10ff */
[C---:B0-----:R-:W-:Y:S02]  /*0b70*/  LEA R23, R33.reuse, R24, 0x18 ;  /* 0x0000001821177211 */ /* 0x041fe400078ec0ff */
[----:B------:R-:W-:Y:S02]  /*0b80*/  IADD3 R24, PT, PT, R32, 0x40, RZ ;  /* 0x0000004020187810 */ /* 0x000fe40007ffe0ff */
[C---:B------:R-:W-:Y:S01]  /*0b90*/  LEA R32, R33.reuse, R32, 0x18 ;  /* 0x0000002021207211 */ /* 0x040fe200078ec0ff */
[----:B------:R-:W-:Y:S01]  /*0ba0*/  IMAD R23, R30, 0x20, R23 ;  /* 0x000000201e177824 */ /* 0x000fe200078e0217 */
[----:B------:R-:W-:-:S04]  /*0bb0*/  LEA R33, R33, R24, 0x18 ;  /* 0x0000001821217211 */ /* 0x000fc800078ec0ff */
[----:B------:R-:W-:Y:S01]  /*0bc0*/  LEA R34, R20, R23, 0x9 ;  /* 0x0000001714227211 */ /* 0x000fe200078e48ff */
[C---:B-1---5:R-:W-:Y:S08]  /*0bd0*/  HMMA.16816.F32 R12, R8.reuse, R16, RZ ;  /* 0x00000010080c723c */ /* 0x062ff000000018ff */
[----:B------:R-:W-:Y:S11]  /*0be0*/  HMMA.16816.F32 R16, R8, R18, RZ ;  /* 0x000000120810723c */ /* 0x000ff600000018ff */
[----:B------:R0:W-:Y:S04]  /*0bf0*/  STS.64 [R22], R12 ;  /* 0x0000000c16007388 */ /* 0x0001e80000000a00 */
[----:B------:R0:W-:Y:S04]  /*0c00*/  STS.64 [R22+0x200], R14 ;  /* 0x0002000e16007388 */ /* 0x0001e80000000a00 */
[----:B------:R0:W-:Y:S04]  /*0c10*/  STS.64 [R22+0x20], R16 ;  /* 0x0000201016007388 */ /* 0x0001e80000000a00 */
[----:B------:R0:W-:Y:S02]  /*0c20*/  STS.64 [R22+0x220], R18 ;  /* 0x0002201216007388 */ /* 0x0001e40000000a00 */
.L_x_23:
[----:B------:R-:W-:Y:S01]  /*0c30*/  IMAD.IADD R40, R36, 0x1, R35 ;  /* 0x0000000124287824 */ /* 0x000fe200078e0223 */
[----:B0-----:R-:W0:Y:S01]  /*0c40*/  @!P0 LDC R14, c[0x0][0x3a8] ;  /* 0x0000ea00ff0e8b82 */ /* 0x001e220000000800 */
[----:B------:R-:W-:Y:S01]  /*0c50*/  UMOV UR4, 0xffffffff ;  /* 0xffffffff00047882 */ /* 0x000fe20000000000 */
[----:B------:R-:W-:Y:S02]  /*0c60*/  MOV R12, 0xf149f2ca ;  /* 0xf149f2ca000c7802 */ /* 0x000fe40000000f00 */
[----:B------:R-:W0:Y:S02]  /*0c70*/  @!P0 LDS R13, [R40+-0x20] ;  /* 0xffffe000280d8984 */ /* 0x000e240000000800 */
[----:B0-----:R-:W-:Y:S01]  /*0c80*/  @!P0 FMUL R12, R13, R14 ;  /* 0x0000000e0d0c8220 */ /* 0x001fe20000400000 */
[----:B------:R-:W-:Y:S01]  /*0c90*/  PLOP3.LUT P0, PT, P1, PT, PT, 0x80, 0x8 ;  /* 0x000000000008781c */ /* 0x000fe20000f0f070 */
[----:B------:R-:W-:-:S12]  /*0ca0*/  BRA.DIV UR4, `(.L_x_16) ;  /* 0x0000003604007947 */ /* 0x000fd8000b800000 */
[----:B------:R-:W0:Y:S02]  /*0cb0*/  SHFL.BFLY PT, R45, R12, 0x10, 0x1f ;  /* 0x0e001f000c2d7f89 */ /* 0x000e2400000e0000 */
[----:B0-----:R-:W-:-:S05]  /*0cc0*/  FMNMX R13, R45, R12, !PT ;  /* 0x0000000c2d0d7209 */ /* 0x001fca0007800000 */
[----:B------:R-:W0:Y:S02]  /*0cd0*/  SHFL.BFLY PT, R14, R13, 0x8, 0x1f ;  /* 0x0d001f000d0e7f89 */ /* 0x000e2400000e0000 */
[----:B0-----:R-:W-:-:S05]  /*0ce0*/  FMNMX R14, R13, R14, !PT ;  /* 0x0000000e0d0e7209 */ /* 0x001fca0007800000 */
[----:B------:R-:W0:Y:S02]  /*0cf0*/  SHFL.BFLY PT, R15, R14, 0x4, 0x1f ;  /* 0x0c801f000e0f7f89 */ /* 0x000e2400000e0000 */
[----:B0-----:R-:W-:-:S05]  /*0d00*/  FMNMX R15, R14, R15, !PT ;  /* 0x0000000f0e0f7209 */ /* 0x001fca0007800000 */
[----:B------:R-:W0:Y:S02]  /*0d10*/  SHFL.BFLY PT, R16, R15, 0x2, 0x1f ;  /* 0x0c401f000f107f89 */ /* 0x000e2400000e0000 */
[----:B0-----:R-:W-:-:S05]  /*0d20*/  FMNMX R16, R15, R16, !PT ;  /* 0x000000100f107209 */ /* 0x001fca0007800000 */
[----:B------:R0:W1:Y:S02]  /*0d30*/  SHFL.BFLY PT, R37, R16, 0x1, 0x1f ;  /* 0x0c201f0010257f89 */ /* 0x00006400000e0000 */
.L_x_69:
[----:B------:R-:W-:Y:S01]  /*0d40*/  BSSY.RECONVERGENT B3, `(.L_x_17) ;  /* 0x0000038000037945 */ /* 0x000fe20003800200 */
[----:B-1----:R-:W-:Y:S02]  /*0d50*/  FMNMX R37, R16, R37, !PT ;  /* 0x0000002510257209 */ /* 0x002fe40007800000 */
[----:B------:R-:W-:Y:S02]  /*0d60*/  CS2R R12, SRZ ;  /* 0x00000000000c7805 */ /* 0x000fe4000001ff00 */
[----:B------:R-:W-:Y:S02]  /*0d70*/  CS2R R14, SRZ ;  /* 0x00000000000e7805 */ /* 0x000fe4000001ff00 */
[----:B0-----:R-:W-:Y:S02]  /*0d80*/  CS2R R16, SRZ ;  /* 0x0000000000107805 */ /* 0x001fe4000001ff00 */
[----:B------:R-:W-:Y:S02]  /*0d90*/  CS2R R18, SRZ ;  /* 0x0000000000127805 */ /* 0x000fe4000001ff00 */
[----:B------:R-:W-:-:S02]  /*0da0*/  CS2R R20, SRZ ;  /* 0x0000000000147805 */ /* 0x000fc4000001ff00 */
[----:B------:R-:W-:Y:S02]  /*0db0*/  CS2R R22, SRZ ;  /* 0x0000000000167805 */ /* 0x000fe4000001ff00 */
[----:B------:R-:W-:Y:S02]  /*0dc0*/  CS2R R24, SRZ ;  /* 0x0000000000187805 */ /* 0x000fe4000001ff00 */
[----:B------:R-:W-:Y:S01]  /*0dd0*/  CS2R R26, SRZ ;  /* 0x00000000001a7805 */ /* 0x000fe2000001ff00 */
[----:B------:R-:W-:Y:S01]  /*0de0*/  IMAD.MOV.U32 R41, RZ, RZ, RZ ;  /* 0x000000ffff297224 */ /* 0x000fe200078e00ff */
[----:B------:R-:W-:Y:S06]  /*0df0*/  @P0 BRA `(.L_x_18) ;  /* 0x0000000000b00947 */ /* 0x000fec0003800000 */
[----:B------:R-:W0:Y:S01]  /*0e00*/  LDS R20, [R40+-0x20] ;  /* 0xffffe00028147984 */ /* 0x000e220000000800 */
[----:B------:R-:W0:Y:S03]  /*0e10*/  LDCU UR4, c[0x0][0x3a8] ;  /* 0x00007500ff0477ac */ /* 0x000e260008000800 */
[----:B------:R-:W1:Y:S04]  /*0e20*/  LDS.64 R14, [R34+0x8] ;  /* 0x00000800220e7984 */ /* 0x000e680000000a00 */
[----:B------:R-:W2:Y:S04]  /*0e30*/  LDS.64 R12, [R34] ;  /* 0x00000000220c7984 */ /* 0x000ea80000000a00 */
[----:B------:R-:W3:Y:S04]  /*0e40*/  LDS.64 R16, [R34+0x10] ;  /* 0x0000100022107984 */ /* 0x000ee80000000a00 */
[----:B------:R-:W4:Y:S01]  /*0e50*/  LDS.64 R18, [R34+0x18] ;  /* 0x0000180022127984 */ /* 0x000f220000000a00 */
[----:B0-----:R-:W-:-:S04]  /*0e60*/  FFMA R20, R20, UR4, -R37 ;  /* 0x0000000414147c23 */ /* 0x001fc80008000825 */
[----:B------:R-:W-:Y:S01]  /*0e70*/  FMUL R27, R20, 1.4426950216293334961 ;  /* 0x3fb8aa3b141b7820 */ /* 0x000fe20000400000 */
[----:B-1----:R-:W-:Y:S02]  /*0e80*/  HADD2.F32 R41, -RZ, R14.H1_H1 ;  /* 0x3000000eff297230 */ /* 0x002fe40000004100 */
[--C-:B------:R-:W-:Y:S02]  /*0e90*/  HADD2.F32 R23, -RZ, R15.reuse.H0_H0 ;  /* 0x2000000fff177230 */ /* 0x100fe40000004100 */
[----:B------:R-:W-:Y:S01]  /*0ea0*/  FSETP.GEU.AND P2, PT, R27, -126, PT ;  /* 0xc2fc00001b00780b */ /* 0x000fe20003f4e000 */
[----:B------:R-:W-:Y:S02]  /*0eb0*/  HADD2.F32 R25, -RZ, R15.H1_H1 ;  /* 0x3000000fff197230 */ /* 0x000fe40000004100 */
[--C-:B--2---:R-:W-:Y:S02]  /*0ec0*/  HADD2.F32 R50, -RZ, R12.reuse.H0_H0 ;  /* 0x2000000cff327230 */ /* 0x104fe40000004100 */
[----:B------:R-:W-:-:S02]  /*0ed0*/  HADD2.F32 R48, -RZ, R12.H1_H1 ;  /* 0x3000000cff307230 */ /* 0x000fc40000004100 */
[--C-:B------:R-:W-:Y:S02]  /*0ee0*/  HADD2.F32 R46, -RZ, R13.reuse.H0_H0 ;  /* 0x2000000dff2e7230 */ /* 0x100fe40000004100 */
[----:B------:R-:W-:Y:S02]  /*0ef0*/  HADD2.F32 R45, -RZ, R13.H1_H1 ;  /* 0x3000000dff2d7230 */ /* 0x000fe40000004100 */
[----:B------:R-:W-:Y:S02]  /*0f00*/  HADD2.F32 R43, -RZ, R14.H0_H0 ;  /* 0x2000000eff2b7230 */ /* 0x000fe40000004100 */
[----:B------:R-:W-:Y:S01]  /*0f10*/  @!P2 FMUL R27, R27, 0.5 ;  /* 0x3f0000001b1ba820 */ /* 0x000fe20000400000 */
[--C-:B---3--:R-:W-:Y:S02]  /*0f20*/  HADD2.F32 R20, -RZ, R16.reuse.H0_H0 ;  /* 0x20000010ff147230 */ /* 0x108fe40000004100 */
[----:B------:R-:W-:Y:S02]  /*0f30*/  HADD2.F32 R21, -RZ, R16.H1_H1 ;  /* 0x30000010ff157230 */ /* 0x000fe40000004100 */
[--C-:B------:R-:W-:Y:S01]  /*0f40*/  HADD2.F32 R22, -RZ, R17.reuse.H0_H0 ;  /* 0x20000011ff167230 */ /* 0x100fe20000004100 */
[----:B------:R-:W0:Y:S01]  /*0f50*/  MUFU.EX2 R27, R27 ;  /* 0x0000001b001b7308 */ /* 0x000e220000000800 */
[----:B------:R-:W-:-:S02]  /*0f60*/  HADD2.F32 R44, -RZ, R17.H1_H1 ;  /* 0x30000011ff2c7230 */ /* 0x000fc40000004100 */
[--C-:B----4-:R-:W-:Y:S02]  /*0f70*/  HADD2.F32 R24, -RZ, R18.reuse.H0_H0 ;  /* 0x20000012ff187230 */ /* 0x110fe40000004100 */
[----:B------:R-:W-:Y:S02]  /*0f80*/  HADD2.F32 R42, -RZ, R18.H1_H1 ;  /* 0x30000012ff2a7230 */ /* 0x000fe40000004100 */
[--C-:B------:R-:W-:Y:S02]  /*0f90*/  HADD2.F32 R26, -RZ, R19.reuse.H0_H0 ;  /* 0x20000013ff1a7230 */ /* 0x100fe40000004100 */
[----:B------:R-:W-:Y:S02]  /*0fa0*/  HADD2.F32 R40, -RZ, R19.H1_H1 ;  /* 0x30000013ff287230 */ /* 0x000fe40000004100 */
[----:B0-----:R-:W-:-:S04]  /*0fb0*/  @!P2 FMUL R27, R27, R27 ;  /* 0x0000001b1b1ba220 */ /* 0x001fc80000400000 */
[C---:B------:R-:W-:Y:S01]  /*0fc0*/  FMUL R17, R27.reuse, R41 ;  /* 0x000000291b117220 */ /* 0x040fe20000400000 */
        /* <DEDUP_REMOVED lines=14> */
[----:B------:R-:W-:-:S07]  /*10b0*/  FMUL R41, R27, R40 ;  /* 0x000000281b297220 */ /* 0x000fce0000400000 */
.L_x_18:
[----:B------:R-:W-:Y:S05]  /*10c0*/  BSYNC.RECONVERGENT B3 ;  /* 0x0000000000037941 */ /* 0x000fea0003800200 */
.L_x_17:
[----:B------:R-:W-:-:S03]  /*10d0*/  UMOV UR4, 0xffffffff ;  /* 0xffffffff00047882 */ /* 0x000fc60000000000 */
[----:B------:R-:W-:Y:S05]  /*10e0*/  BRA.DIV UR4, `(.L_x_19) ;  /* 0x0000003204907947 */ /* 0x000fea000b800000 */
[----:B------:R-:W0:Y:S04]  /*10f0*/  SHFL.BFLY PT, R45, R27, 0x10, 0x1f ;  /* 0x0e001f001b2d7f89 */ /* 0x000e2800000e0000 */
[----:B------:R-:W1:Y:S04]  /*1100*/  SHFL.BFLY PT, R47, R12, 0x10, 0x1f ;  /* 0x0e001f000c2f7f89 */ /* 0x000e6800000e0000 */
[----:B------:R-:W2:Y:S01]  /*1110*/  SHFL.BFLY PT, R46, R13, 0x10, 0x1f ;  /* 0x0e001f000d2e7f89 */ /* 0x000ea200000e0000 */
[----:B0-----:R-:W-:Y:S01]  /*1120*/  FADD R50, R45, R27 ;  /* 0x0000001b2d327221 */ /* 0x001fe20000000000 */
[----:B-1----:R-:W-:-:S04]  /*1130*/  FADD R12, R47, R12 ;  /* 0x0000000c2f0c7221 */ /* 0x002fc80000000000 */
[----:B------:R-:W0:Y:S01]  /*1140*/  SHFL.BFLY PT, R47, R50, 0x8, 0x1f ;  /* 0x0d001f00322f7f89 */ /* 0x000e2200000e0000 */
[----:B--2---:R-:W-:-:S03]  /*1150*/  FADD R13, R46, R13 ;  /* 0x0000000d2e0d7221 */ /* 0x004fc60000000000 */
[----:B------:R-:W1:Y:S04]  /*1160*/  SHFL.BFLY PT, R49, R12, 0x8, 0x1f ;  /* 0x0d001f000c317f89 */ /* 0x000e6800000e0000 */
[----:B------:R-:W2:Y:S04]  /*1170*/  SHFL.BFLY PT, R48, R13, 0x8, 0x1f ;  /* 0x0d001f000d307f89 */ /* 0x000ea800000e0000 */
[----:B------:R-:W3:Y:S01]  /*1180*/  SHFL.BFLY PT, R46, R15, 0x10, 0x1f ;  /* 0x0e001f000f2e7f89 */ /* 0x000ee200000e0000 */
[----:B0-----:R-:W-:-:S03]  /*1190*/  FADD R40, R50, R47 ;  /* 0x0000002f32287221 */ /* 0x001fc60000000000 */
[----:B------:R-:W0:Y:S01]  /*11a0*/  SHFL.BFLY PT, R47, R14, 0x10, 0x1f ;  /* 0x0e001f000e2f7f89 */ /* 0x000e2200000e0000 */
[----:B-1----:R-:W-:-:S03]  /*11b0*/  FADD R12, R12, R49 ;  /* 0x000000310c0c7221 */ /* 0x002fc60000000000 */
[----:B------:R-:W1:Y:S01]  /*11c0*/  SHFL.BFLY PT, R27, R40, 0x4, 0x1f ;  /* 0x0c801f00281b7f89 */ /* 0x000e6200000e0000 */
[----:B--2---:R-:W-:-:S03]  /*11d0*/  FADD R13, R13, R48 ;  /* 0x000000300d0d7221 */ /* 0x004fc60000000000 */
[----:B------:R-:W2:Y:S01]  /*11e0*/  SHFL.BFLY PT, R45, R12, 0x4, 0x1f ;  /* 0x0c801f000c2d7f89 */ /* 0x000ea200000e0000 */
[----:B---3--:R-:W-:-:S03]  /*11f0*/  FADD R15, R46, R15 ;  /* 0x0000000f2e0f7221 */ /* 0x008fc60000000000 */
[----:B------:R-:W3:Y:S04]  /*1200*/  SHFL.BFLY PT, R42, R13, 0x4, 0x1f ;  /* 0x0c801f000d2a7f89 */ /* 0x000ee800000e0000 */
[----:B------:R-:W4:Y:S01]  /*1210*/  SHFL.BFLY PT, R46, R15, 0x8, 0x1f ;  /* 0x0d001f000f2e7f89 */ /* 0x000f2200000e0000 */
[----:B0-----:R-:W-:Y:S01]  /*1220*/  FADD R14, R47, R14 ;  /* 0x0000000e2f0e7221 */ /* 0x001fe20000000000 */
[----:B-1----:R-:W-:-:S04]  /*1230*/  FADD R27, R40, R27 ;  /* 0x0000001b281b7221 */ /* 0x002fc80000000000 */
[----:B------:R-:W0:Y:S01]  /*1240*/  SHFL.BFLY PT, R47, R14, 0x8, 0x1f ;  /* 0x0d001f000e2f7f89 */ /* 0x000e2200000e0000 */
[----:B--2---:R-:W-:-:S03]  /*1250*/  FADD R12, R12, R45 ;  /* 0x0000002d0c0c7221 */ /* 0x004fc60000000000 */
[----:B------:R-:W1:Y:S01]  /*1260*/  SHFL.BFLY PT, R40, R27, 0x2, 0x1f ;  /* 0x0c401f001b287f89 */ /* 0x000e6200000e0000 */
[----:B---3--:R-:W-:-:S03]  /*1270*/  FADD R13, R13, R42 ;  /* 0x0000002a0d0d7221 */ /* 0x008fc60000000000 */
[----:B------:R-:W2:Y:S01]  /*1280*/  SHFL.BFLY PT, R45, R17, 0x10, 0x1f ;  /* 0x0e001f00112d7f89 */ /* 0x000ea200000e0000 */
[----:B----4-:R-:W-:Y:S01]  /*1290*/  FADD R15, R15, R46 ;  /* 0x0000002e0f0f7221 */ /* 0x010fe20000000000 */
[----:B0-----:R-:W-:Y:S02]  /*12a0*/  FADD R14, R14, R47 ;  /* 0x0000002f0e0e7221 */ /* 0x001fe40000000000 */
[----:B------:R-:W0:Y:S01]  /*12b0*/  SHFL.BFLY PT, R47, R16, 0x10, 0x1f ;  /* 0x0e001f00102f7f89 */ /* 0x000e2200000e0000 */
[----:B-1----:R-:W-:Y:S01]  /*12c0*/  FADD R40, R27, R40 ;  /* 0x000000281b287221 */ /* 0x002fe20000000000 */
[----:B--2---:R-:W-:-:S04]  /*12d0*/  FADD R17, R45, R17 ;  /* 0x000000112d117221 */ /* 0x004fc80000000000 */
[----:B------:R-:W-:Y:S04]  /*12e0*/  SHFL.BFLY PT, R27, R40, 0x1, 0x1f ;  /* 0x0c201f00281b7f89 */ /* 0x000fe800000e0000 */
[----:B------:R-:W1:Y:S04]  /*12f0*/  SHFL.BFLY PT, R45, R14, 0x4, 0x1f ;  /* 0x0c801f000e2d7f89 */ /* 0x000e6800000e0000 */
[----:B------:R-:W2:Y:S01]  /*1300*/  SHFL.BFLY PT, R42, R17, 0x8, 0x1f ;  /* 0x0d001f00112a7f89 */ /* 0x000ea200000e0000 */
[----:B0-----:R-:W-:-:S05]  /*1310*/  FADD R16, R47, R16 ;  /* 0x000000102f107221 */ /* 0x001fca0000000000 */
[----:B------:R-:W0:Y:S01]  /*1320*/  SHFL.BFLY PT, R43, R16, 0x8, 0x1f ;  /* 0x0d001f00102b7f89 */ /* 0x000e2200000e0000 */
[----:B-1----:R-:W-:-:S03]  /*1330*/  FADD R14, R14, R45 ;  /* 0x0000002d0e0e7221 */ /* 0x002fc60000000000 */
[----:B------:R-:W1:Y:S01]  /*1340*/  SHFL.BFLY PT, R45, R18, 0x10, 0x1f ;  /* 0x0e001f00122d7f89 */ /* 0x000e6200000e0000 */
[----:B--2---:R-:W-:-:S03]  /*1350*/  FADD R17, R17, R42 ;  /* 0x0000002a11117221 */ /* 0x004fc60000000000 */
[----:B------:R-:W2:Y:S01]  /*1360*/  SHFL.BFLY PT, R42, R15, 0x4, 0x1f ;  /* 0x0c801f000f2a7f89 */ /* 0x000ea200000e0000 */
[----:B0-----:R-:W-:Y:S01]  /*1370*/  FADD R16, R16, R43 ;  /* 0x0000002b10107221 */ /* 0x001fe20000000000 */
[----:B-1----:R-:W-:-:S04]  /*1380*/  FADD R18, R45, R18 ;  /* 0x000000122d127221 */ /* 0x002fc80000000000 */
[----:B------:R-:W0:Y:S01]  /*1390*/  SHFL.BFLY PT, R45, R16, 0x4, 0x1f ;  /* 0x0c801f00102d7f89 */ /* 0x000e2200000e0000 */
[----:B--2---:R-:W-:-:S03]  /*13a0*/  FADD R15, R15, R42 ;  /* 0x0000002a0f0f7221 */ /* 0x004fc60000000000 */
[----:B------:R-:W1:Y:S04]  /*13b0*/  SHFL.BFLY PT, R43, R18, 0x8, 0x1f ;  /* 0x0d001f00122b7f89 */ /* 0x000e6800000e0000 */
[----:B------:R-:W2:Y:S01]  /*13c0*/  SHFL.BFLY PT, R42, R17, 0x4, 0x1f ;  /* 0x0c801f00112a7f89 */ /* 0x000ea200000e0000 */
[----:B0-----:R-:W-:-:S03]  /*13d0*/  FADD R16, R16, R45 ;  /* 0x0000002d10107221 */ /* 0x001fc60000000000 */
[----:B------:R-:W0:Y:S01]  /*13e0*/  SHFL.BFLY PT, R45, R19, 0x10, 0x1f ;  /* 0x0e001f00132d7f89 */ /* 0x000e2200000e0000 */
[----:B-1----:R-:W-:-:S03]  /*13f0*/  FADD R18, R18, R43 ;  /* 0x0000002b12127221 */ /* 0x002fc60000000000 */
[----:B------:R-:W1:Y:S01]  /*1400*/  SHFL.BFLY PT, R43, R12, 0x2, 0x1f ;  /* 0x0c401f000c2b7f89 */ /* 0x000e6200000e0000 */
[----:B--2---:R-:W-:Y:S01]  /*1410*/  FADD R17, R17, R42 ;  /* 0x0000002a11117221 */ /* 0x004fe20000000000 */
[----:B0-----:R-:W-:Y:S02]  /*1420*/  FADD R19, R45, R19 ;  /* 0x000000132d137221 */ /* 0x001fe40000000000 */
[----:B------:R-:W0:Y:S01]  /*1430*/  SHFL.BFLY PT, R45, R18, 0x4, 0x1f ;  /* 0x0c801f00122d7f89 */ /* 0x000e2200000e0000 */
[----:B-1----:R-:W-:-:S03]  /*1440*/  FADD R12, R12, R43 ;  /* 0x0000002b0c0c7221 */ /* 0x002fc60000000000 */
[----:B------:R-:W1:Y:S04]  /*1450*/  SHFL.BFLY PT, R42, R19, 0x8, 0x1f ;  /* 0x0d001f00132a7f89 */ /* 0x000e6800000e0000 */
[----:B------:R-:W2:Y:S01]  /*1460*/  SHFL.BFLY PT, R43, R16, 0x2, 0x1f ;  /* 0x0c401f00102b7f89 */ /* 0x000ea200000e0000 */
[----:B0-----:R-:W-:-:S03]  /*1470*/  FADD R18, R18, R45 ;  /* 0x0000002d12127221 */ /* 0x001fc60000000000 */
[----:B------:R-:W0:Y:S01]  /*1480*/  SHFL.BFLY PT, R45, R20, 0x10, 0x1f ;  /* 0x0e001f00142d7f89 */ /* 0x000e2200000e0000 */
[----:B-1----:R-:W-:Y:S01]  /*1490*/  FADD R19, R19, R42 ;  /* 0x0000002a13137221 */ /* 0x002fe20000000000 */
[----:B--2---:R-:W-:-:S04]  /*14a0*/  FADD R16, R16, R43 ;  /* 0x0000002b10107221 */ /* 0x004fc80000000000 */
[----:B------:R-:W1:Y:S01]  /*14b0*/  SHFL.BFLY PT, R42, R19, 0x4, 0x1f ;  /* 0x0c801f00132a7f89 */ /* 0x000e6200000e0000 */
[----:B0-----:R-:W-:-:S05]  /*14c0*/  FADD R20, R45, R20 ;  /* 0x000000142d147221 */ /* 0x001fca0000000000 */
[----:B------:R-:W0:Y:S01]  /*14d0*/  SHFL.BFLY PT, R45, R20, 0x8, 0x1f ;  /* 0x0d001f00142d7f89 */ /* 0x000e2200000e0000 */
[----:B-1----:R-:W-:-:S03]  /*14e0*/  FADD R19, R19, R42 ;  /* 0x0000002a13137221 */ /* 0x002fc60000000000 */
[----:B------:R-:W1:Y:S01]  /*14f0*/  SHFL.BFLY PT, R42, R13, 0x2, 0x1f ;  /* 0x0c401f000d2a7f89 */ /* 0x000e6200000e0000 */
[----:B0-----:R-:W-:Y:S01]  /*1500*/  FADD R20, R20, R45 ;  /* 0x0000002d14147221 */ /* 0x001fe20000000000 */
[----:B-1----:R-:W-:-:S04]  /*1510*/  FADD R13, R13, R42 ;  /* 0x0000002a0d0d7221 */ /* 0x002fc80000000000 */
[----:B------:R-:W0:Y:S02]  /*1520*/  SHFL.BFLY PT, R45, R20, 0x4, 0x1f ;  /* 0x0c801f00142d7f89 */ /* 0x000e2400000e0000 */
[----:B0-----:R-:W-:Y:S02]  /*1530*/  FADD R20, R20, R45 ;  /* 0x0000002d14147221 */ /* 0x001fe40000000000 */
[----:B------:R-:W0:Y:S02]  /*1540*/  SHFL.BFLY PT, R45, R21, 0x10, 0x1f ;  /* 0x0e001f00152d7f89 */ /* 0x000e2400000e0000 */
[----:B0-----:R-:W-:Y:S02]  /*1550*/  FADD R21, R45, R21 ;  /* 0x000000152d157221 */ /* 0x001fe40000000000 */
[----:B------:R-:W0:Y:S04]  /*1560*/  SHFL.BFLY PT, R45, R14, 0x2, 0x1f ;  /* 0x0c401f000e2d7f89 */ /* 0x000e2800000e0000 */
[----:B------:R-:W1:Y:S01]  /*1570*/  SHFL.BFLY PT, R42, R21, 0x8, 0x1f ;  /* 0x0d001f00152a7f89 */ /* 0x000e6200000e0000 */
[----:B0-----:R-:W-:-:S03]  /*1580*/  FADD R14, R14, R45 ;  /* 0x0000002d0e0e7221 */ /* 0x001fc60000000000 */
[----:B------:R-:W0:Y:S01]  /*1590*/  SHFL.BFLY PT, R45, R15, 0x2, 0x1f ;  /* 0x0c401f000f2d7f89 */ /* 0x000e2200000e0000 */
[----:B-1----:R-:W-:-:S05]  /*15a0*/  FADD R21, R21, R42 ;  /* 0x0000002a15157221 */ /* 0x002fca0000000000 */
[----:B------:R-:W1:Y:S01]  /*15b0*/  SHFL.BFLY PT, R42, R21, 0x4, 0x1f ;  /* 0x0c801f00152a7f89 */ /* 0x000e6200000e0000 */
[----:B0-----:R-:W-:-:S03]  /*15c0*/  FADD R15, R15, R45 ;  /* 0x0000002d0f0f7221 */ /* 0x001fc60000000000 */
[----:B------:R-:W0:Y:S01]  /*15d0*/  SHFL.BFLY PT, R45, R22, 0x10, 0x1f ;  /* 0x0e001f00162d7f89 */ /* 0x000e2200000e0000 */
[----:B-1----:R-:W-:-:S03]  /*15e0*/  FADD R21, R21, R42 ;  /* 0x0000002a15157221 */ /* 0x002fc60000000000 */
[----:B------:R-:W1:Y:S01]  /*15f0*/  SHFL.BFLY PT, R42, R19, 0x2, 0x1f ;  /* 0x0c401f00132a7f89 */ /* 0x000e6200000e0000 */
[----:B0-----:R-:W-:-:S03]  /*1600*/  FADD R22, R45, R22 ;  /* 0x000000162d167221 */ /* 0x001fc60000000000 */
[----:B------:R-:W0:Y:S04]  /*1610*/  SHFL.BFLY PT, R45, R17, 0x2, 0x1f ;  /* 0x0c401f00112d7f89 */ /* 0x000e2800000e0000 */
[----:B------:R-:W2:Y:S01]  /*1620*/  SHFL.BFLY PT, R43, R22, 0x8, 0x1f ;  /* 0x0d001f00162b7f89 */ /* 0x000ea200000e0000 */
[----:B-1----:R-:W-:Y:S01]  /*1630*/  FADD R19, R19, R42 ;  /* 0x0000002a13137221 */ /* 0x002fe20000000000 */
[----:B0-----:R-:W-:Y:S02]  /*1640*/  FADD R17, R17, R45 ;  /* 0x0000002d11117221 */ /* 0x001fe40000000000 */
[----:B------:R-:W0:Y:S01]  /*1650*/  SHFL.BFLY PT, R45, R18, 0x2, 0x1f ;  /* 0x0c401f00122d7f89 */ /* 0x000e2200000e0000 */
[----:B--2---:R-:W-:-:S05]  /*1660*/  FADD R22, R22, R43 ;  /* 0x0000002b16167221 */ /* 0x004fca0000000000 */
[----:B------:R-:W1:Y:S01]  /*1670*/  SHFL.BFLY PT, R43, R22, 0x4, 0x1f ;  /* 0x0c801f00162b7f89 */ /* 0x000e6200000e0000 */
[----:B0-----:R-:W-:-:S03]  /*1680*/  FADD R18, R18, R45 ;  /* 0x0000002d12127221 */ /* 0x001fc60000000000 */
[----:B------:R-:W0:Y:S01]  /*1690*/  SHFL.BFLY PT, R45, R23, 0x10, 0x1f ;  /* 0x0e001f00172d7f89 */ /* 0x000e2200000e0000 */
[----:B-1----:R-:W-:-:S05]  /*16a0*/  FADD R22, R22, R43 ;  /* 0x0000002b16167221 */ /* 0x002fca0000000000 */
        /* <DEDUP_REMOVED lines=16> */
[----:B-1----:R-:W-:-:S03]  /*17b0*/  FADD R13, R13, R42 ;  /* 0x0000002a0d0d7221 */ /* 0x002fc60000000000 */
[----:B------:R-:W1:Y:S01]  /*17c0*/  SHFL.BFLY PT, R42, R15, 0x1, 0x1f ;  /* 0x0c201f000f2a7f89 */ /* 0x000e6200000e0000 */
[----:B0-----:R-:W-:Y:S01]  /*17d0*/  FADD R23, R23, R45 ;  /* 0x0000002d17177221 */ /* 0x001fe20000000000 */
[----:B--2---:R-:W-:-:S04]  /*17e0*/  FADD R24, R24, R43 ;  /* 0x0000002b18187221 */ /* 0x004fc80000000000 */
[----:B------:R-:W0:Y:S01]  /*17f0*/  SHFL.BFLY PT, R46, R23, 0x1, 0x1f ;  /* 0x0c201f00172e7f89 */ /* 0x000e2200000e0000 */
[----:B-1----:R-:W-:-:S03]  /*1800*/  FADD R15, R15, R42 ;  /* 0x0000002a0f0f7221 */ /* 0x002fc60000000000 */
[----:B------:R-:W1:Y:S04]  /*1810*/  SHFL.BFLY PT, R45, R24, 0x4, 0x1f ;  /* 0x0c801f00182d7f89 */ /* 0x000e6800000e0000 */
[----:B------:R-:W2:Y:S01]  /*1820*/  SHFL.BFLY PT, R43, R12, 0x1, 0x1f ;  /* 0x0c201f000c2b7f89 */ /* 0x000ea200000e0000 */
[----:B0-----:R-:W-:Y:S01]  /*1830*/  FADD R23, R23, R46 ;  /* 0x0000002e17177221 */ /* 0x001fe20000000000 */
[----:B-1----:R-:W-:Y:S01]  /*1840*/  FADD R24, R24, R45 ;  /* 0x0000002d18187221 */ /* 0x002fe20000000000 */
[----:B--2---:R-:W-:-:S04]  /*1850*/  FADD R12, R12, R43 ;  /* 0x0000002b0c0c7221 */ /* 0x004fc80000000000 */
[----:B------:R-:W0:Y:S04]  /*1860*/  SHFL.BFLY PT, R45, R24, 0x2, 0x1f ;  /* 0x0c401f00182d7f89 */ /* 0x000e2800000e0000 */
[----:B------:R-:W1:Y:S01]  /*1870*/  SHFL.BFLY PT, R43, R14, 0x1, 0x1f ;  /* 0x0c201f000e2b7f89 */ /* 0x000e6200000e0000 */
[----:B0-----:R-:W-:-:S03]  /*1880*/  FADD R24, R24, R45 ;  /* 0x0000002d18187221 */ /* 0x001fc60000000000 */
[----:B------:R-:W0:Y:S01]  /*1890*/  SHFL.BFLY PT, R45, R25, 0x10, 0x1f ;  /* 0x0e001f00192d7f89 */ /* 0x000e2200000e0000 */
[----:B-1----:R-:W-:-:S03]  /*18a0*/  FADD R14, R14, R43 ;  /* 0x0000002b0e0e7221 */ /* 0x002fc60000000000 */
[----:B------:R-:W1:Y:S04]  /*18b0*/  SHFL.BFLY PT, R43, R18, 0x1, 0x1f ;  /* 0x0c201f00122b7f89 */ /* 0x000e6800000e0000 */
[----:B------:R-:W2:Y:S01]  /*18c0*/  SHFL.BFLY PT, R47, R24, 0x1, 0x1f ;  /* 0x0c201f00182f7f89 */ /* 0x000ea200000e0000 */
[----:B0-----:R-:W-:Y:S01]  /*18d0*/  FADD R25, R45, R25 ;  /* 0x000000192d197221 */ /* 0x001fe20000000000 */
[----:B-1----:R-:W-:-:S04]  /*18e0*/  FADD R18, R18, R43 ;  /* 0x0000002b12127221 */ /* 0x002fc80000000000 */
[----:B------:R-:W0:Y:S01]  /*18f0*/  SHFL.BFLY PT, R45, R25, 0x8, 0x1f ;  /* 0x0d001f00192d7f89 */ /* 0x000e2200000e0000 */
[----:B--2---:R-:W-:Y:S01]  /*1900*/  FADD R24, R24, R47 ;  /* 0x0000002f18187221 */ /* 0x004fe20000000000 */
        /* <DEDUP_REMOVED lines=19> */
[----:B0-----:R-:W-:Y:S01]  /*1a40*/  FADD R20, R20, R45 ;  /* 0x0000002d14147221 */ /* 0x001fe20000000000 */
[----:B-1----:R-:W-:Y:S02]  /*1a50*/  FADD R26, R26, R43 ;  /* 0x0000002b1a1a7221 */ /* 0x002fe40000000000 */
[----:B------:R-:W0:Y:S04]  /*1a60*/  SHFL.BFLY PT, R43, R22, 0x1, 0x1f ;  /* 0x0c201f00162b7f89 */ /* 0x000e2800000e0000 */
[----:B------:R-:W1:Y:S01]  /*1a70*/  SHFL.BFLY PT, R45, R26, 0x2, 0x1f ;  /* 0x0c401f001a2d7f89 */ /* 0x000e6200000e0000 */
[----:B0-----:R-:W-:Y:S01]  /*1a80*/  FADD R22, R22, R43 ;  /* 0x0000002b16167221 */ /* 0x001fe20000000000 */
[----:B-1----:R-:W-:-:S02]  /*1a90*/  FADD R26, R26, R45 ;  /* 0x0000002d1a1a7221 */ /* 0x002fc40000000000 */
[----:B------:R-:W0:Y:S04]  /*1aa0*/  SHFL.BFLY PT, R45, R41, 0x10, 0x1f ;  /* 0x0e001f00292d7f89 */ /* 0x000e2800000e0000 */
[----:B------:R-:W1:Y:S01]  /*1ab0*/  SHFL.BFLY PT, R49, R26, 0x1, 0x1f ;  /* 0x0c201f001a317f89 */ /* 0x000e6200000e0000 */
[----:B0-----:R-:W-:Y:S01]  /*1ac0*/  FADD R41, R45, R41 ;  /* 0x000000292d297221 */ /* 0x001fe20000000000 */
[----:B-1----:R-:W-:-:S04]  /*1ad0*/  FADD R26, R26, R49 ;  /* 0x000000311a1a7221 */ /* 0x002fc80000000000 */
[----:B------:R-:W0:Y:S02]  /*1ae0*/  SHFL.BFLY PT, R48, R41, 0x8, 0x1f ;  /* 0x0d001f0029307f89 */ /* 0x000e2400000e0000 */
[----:B0-----:R-:W-:Y:S02]  /*1af0*/  FADD R41, R41, R48 ;  /* 0x0000003029297221 */ /* 0x001fe40000000000 */
[----:B------:R-:W0:Y:S04]  /*1b00*/  SHFL.BFLY PT, R48, R25, 0x1, 0x1f ;  /* 0x0c201f0019307f89 */ /* 0x000e2800000e0000 */
[----:B------:R-:W1:Y:S01]  /*1b10*/  SHFL.BFLY PT, R46, R41, 0x4, 0x1f ;  /* 0x0c801f00292e7f89 */ /* 0x000e6200000e0000 */
[----:B0-----:R-:W-:Y:S01]  /*1b20*/  FADD R25, R25, R48 ;  /* 0x0000003019197221 */ /* 0x001fe20000000000 */
[----:B------:R-:W-:Y:S01]  /*1b30*/  FADD R48, R40, R27 ;  /* 0x0000001b28307221 */ /* 0x000fe20000000000 */
[----:B-1----:R-:W-:-:S05]  /*1b40*/  FADD R46, R41, R46 ;  /* 0x0000002e292e7221 */ /* 0x002fca0000000000 */
[----:B------:R-:W0:Y:S02]  /*1b50*/  SHFL.BFLY PT, R47, R46, 0x2, 0x1f ;  /* 0x0c401f002e2f7f89 */ /* 0x000e2400000e0000 */
[----:B0-----:R-:W-:-:S05]  /*1b60*/  FADD R47, R46, R47 ;  /* 0x0000002f2e2f7221 */ /* 0x001fca0000000000 */
[----:B------:R0:W1:Y:S02]  /*1b70*/  SHFL.BFLY PT, R50, R47, 0x1, 0x1f ;  /* 0x0c201f002f327f89 */ /* 0x00006400000e0000 */
.L_x_156:
[----:B------:R-:W-:Y:S01]  /*1b80*/  FSETP.GT.AND P2, PT, R40, -R27, PT ;  /* 0x8000001b2800720b */ /* 0x000fe20003f44000 */
[----:B------:R-:W-:Y:S01]  /*1b90*/  BSSY.RECONVERGENT B3, `(.L_x_20) ;  /* 0x0000068000037945 */ /* 0x000fe20003800200 */
[----:B-1----:R-:W-:Y:S02]  /*1ba0*/  FADD R27, R47, R50 ;  /* 0x000000322f1b7221 */ /* 0x002fe40000000000 */
[----:B------:R-:W-:-:S13]  /*1bb0*/  ISETP.NE.OR P2, PT, R30, RZ, !P2 ;  /* 0x000000ff1e00720c */ /* 0x000fda0005745670 */
[----:B------:R-:W-:Y:S05]  /*1bc0*/  @P2 BRA `(.L_x_21) ;  /* 0x0000000400902947 */ /* 0x000fea0003800000 */
[----:B------:R-:W1:Y:S02]  /*1bd0*/  LDS R42, [R32] ;  /* 0x00000000202a7984 */ /* 0x000e640000000800 */
[----:B-1----:R-:W-:-:S13]  /*1be0*/  FSETP.NEU.AND P2, PT, R42, -1.00000001504746621988e+30, PT ;  /* 0xf149f2ca2a00780b */ /* 0x002fda0003f4d000 */
[----:B------:R-:W-:Y:S05]  /*1bf0*/  @P2 BRA `(.L_x_22) ;  /* 0x00000000002c2947 */ /* 0x000fea0003800000 */
[----:B------:R-:W1:Y:S01]  /*1c00*/  S2UR UR5, SR_CgaCtaId ;  /* 0x00000000000579c3 */ /* 0x000e620000008800 */
[----:B------:R-:W-:Y:S01]  /*1c10*/  UMOV UR4, 0x400 ;  /* 0x0000040000047882 */ /* 0x000fe20000000000 */
[----:B------:R2:W-:Y:S01]  /*1c20*/  STS [R32], R37 ;  /* 0x0000002520007388 */ /* 0x0005e20000000800 */
[----:B------:R-:W-:-:S03]  /*1c30*/  UIADD3 UR4, UPT, UPT, UR4, 0x80, URZ ;  /* 0x0000008004047890 */ /* 0x000fc6000fffe0ff */
[----:B------:R2:W-:Y:S01]  /*1c40*/  STS [R33], R48 ;  /* 0x0000003021007388 */ /* 0x0005e20000000800 */
[----:B-1----:R-:W-:-:S09]  /*1c50*/  ULEA UR4, UR5, UR4, 0x18 ;  /* 0x0000000405047291 */ /* 0x002fd2000f8ec0ff */
[----:B------:R2:W-:Y:S04]  /*1c60*/  STS.128 [R35+UR4+-0x20], R12 ;  /* 0xffffe00c23007988 */ /* 0x0005e80008000c04 */
[----:B------:R2:W-:Y:S04]  /*1c70*/  STS.128 [R35+UR4+-0x10], R16 ;  /* 0xfffff01023007988 */ /* 0x0005e80008000c04 */
[----:B------:R2:W-:Y:S04]  /*1c80*/  STS.128 [R35+UR4], R20 ;  /* 0x0000001423007988 */ /* 0x0005e80008000c04 */
[----:B------:R2:W-:Y:S01]  /*1c90*/  STS.128 [R35+UR4+0x10], R24 ;  /* 0x0000101823007988 */ /* 0x0005e20008000c04 */
[----:B------:R-:W-:Y:S05]  /*1ca0*/  BRA `(.L_x_21) ;  /* 0x0000000400587947 */ /* 0x000fea0003800000 */
.L_x_22:
[C---:B------:R-:W-:Y:S01]  /*1cb0*/  FMNMX R40, R37.reuse, R42, !PT ;  /* 0x0000002a25287209 */ /* 0x040fe20007800000 */
[----:B------:R-:W1:Y:S01]  /*1cc0*/  S2UR UR5, SR_CgaCtaId ;  /* 0x00000000000579c3 */ /* 0x000e620000008800 */
[----:B------:R-:W-:Y:S02]  /*1cd0*/  UMOV UR4, 0x400 ;  /* 0x0000040000047882 */ /* 0x000fe40000000000 */
[----:B------:R-:W-:Y:S01]  /*1ce0*/  UIADD3 UR4, UPT, UPT, UR4, 0x80, URZ ;  /* 0x0000008004047890 */ /* 0x000fe2000fffe0ff */
[--C-:B------:R-:W-:Y:S01]  /*1cf0*/  FADD R41, R37, -R40.reuse ;  /* 0x8000002825297221 */ /* 0x100fe20000000000 */
[----:B------:R-:W-:Y:S02]  /*1d00*/  FADD R37, R42, -R40 ;  /* 0x800000282a257221 */ /* 0x000fe40000000000 */
[----:B------:R-:W2:Y:S01]  /*1d10*/  LDS R42, [R33] ;  /* 0x00000000212a7984 */ /* 0x000ea20000000800 */
[----:B------:R-:W-:Y:S01]  /*1d20*/  FMUL R44, R41, 1.4426950216293334961 ;  /* 0x3fb8aa3b292c7820 */ /* 0x000fe20000400000 */
[----:B------:R-:W-:-:S04]  /*1d30*/  FMUL R43, R37, 1.4426950216293334961 ;  /* 0x3fb8aa3b252b7820 */ /* 0x000fc80000400000 */
[----:B------:R-:W-:Y:S02]  /*1d40*/  FSETP.GEU.AND P3, PT, R44, -126, PT ;  /* 0xc2fc00002c00780b */ /* 0x000fe40003f6e000 */
[----:B------:R-:W-:Y:S01]  /*1d50*/  FSETP.GEU.AND P2, PT, R43, -126, PT ;  /* 0xc2fc00002b00780b */ /* 0x000fe20003f4e000 */
[----:B-1----:R-:W-:-:S10]  /*1d60*/  ULEA UR4, UR5, UR4, 0x18 ;  /* 0x0000000405047291 */ /* 0x002fd4000f8ec0ff */
[----:B------:R-:W-:Y:S02]  /*1d70*/  @!P3 FMUL R44, R44, 0.5 ;  /* 0x3f0000002c2cb820 */ /* 0x000fe40000400000 */
[----:B------:R-:W-:Y:S02]  /*1d80*/  @!P2 FMUL R43, R43, 0.5 ;  /* 0x3f0000002b2ba820 */ /* 0x000fe40000400000 */
[----:B------:R-:W1:Y:S01]  /*1d90*/  MUFU.EX2 R37, R44 ;  /* 0x0000002c00257308 */ /* 0x000e620000000800 */
[----:B------:R-:W3:Y:S07]  /*1da0*/  LDS R46, [R35+UR4+-0x20] ;  /* 0xffffe004232e7984 */ /* 0x000eee0008000800 */
[----:B------:R4:W5:Y:S01]  /*1db0*/  MUFU.EX2 R41, R43 ;  /* 0x0000002b00297308 */ /* 0x0009620000000800 */
[----:B-1----:R-:W-:Y:S01]  /*1dc0*/  @!P3 FMUL R37, R37, R37 ;  /* 0x000000252525b220 */ /* 0x002fe20000400000 */
[----:B----4-:R-:W1:Y:S03]  /*1dd0*/  LDS R43, [R35+UR4+-0x1c] ;  /* 0xffffe404232b7984 */ /* 0x010e660008000800 */
[-C--:B------:R-:W-:Y:S01]  /*1de0*/  FMUL R44, R13, R37.reuse ;  /* 0x000000250d2c7220 */ /* 0x080fe20000400000 */
[-C--:B------:R-:W-:Y:S01]  /*1df0*/  FMUL R14, R14, R37.reuse ;  /* 0x000000250e0e7220 */ /* 0x080fe20000400000 */
[----:B------:R-:W4:Y:S01]  /*1e00*/  LDS R13, [R35+UR4+-0x18] ;  /* 0xffffe804230d7984 */ /* 0x000f220008000800 */
[----:B------:R-:W-:Y:S01]  /*1e10*/  FMUL R12, R12, R37 ;  /* 0x000000250c0c7220 */ /* 0x000fe20000400000 */
[----:B-----5:R-:W-:Y:S01]  /*1e20*/  @!P2 FMUL R41, R41, R41 ;  /* 0x000000292929a220 */ /* 0x020fe20000400000 */
[-C--:B------:R-:W-:Y:S01]  /*1e30*/  FMUL R45, R48, R37.reuse ;  /* 0x00000025302d7220 */ /* 0x080fe20000400000 */
[-C--:B------:R-:W-:Y:S01]  /*1e40*/  FMUL R17, R17, R37.reuse ;  /* 0x0000002511117220 */ /* 0x080fe20000400000 */
[----:B------:R-:W5:Y:S01]  /*1e50*/  LDS R48, [R35+UR4+-0x10] ;  /* 0xfffff00423307984 */ /* 0x000f620008000800 */
[-C--:B------:R-:W-:Y:S01]  /*1e60*/  FMUL R18, R18, R37.reuse ;  /* 0x0000002512127220 */ /* 0x080fe20000400000 */
[-C--:B------:R-:W-:Y:S01]  /*1e70*/  FMUL R19, R19, R37.reuse ;  /* 0x0000002513137220 */ /* 0x080fe20000400000 */
[-C--:B------:R-:W-:Y:S01]  /*1e80*/  FMUL R22, R22, R37.reuse ;  /* 0x0000002516167220 */ /* 0x080fe20000400000 */
[-C--:B------:R-:W-:Y:S01]  /*1e90*/  FMUL R24, R24, R37.reuse ;  /* 0x0000002518187220 */ /* 0x080fe20000400000 */
[-C--:B------:R-:W-:Y:S01]  /*1ea0*/  FMUL R52, R25, R37.reuse ;  /* 0x0000002519347220 */ /* 0x080fe20000400000 */
[-C--:B------:R-:W-:Y:S01]  /*1eb0*/  FMUL R26, R26, R37.reuse ;  /* 0x000000251a1a7220 */ /* 0x080fe20000400000 */
[----:B------:R-:W-:Y:S01]  /*1ec0*/  FMUL R27, R27, R37 ;  /* 0x000000251b1b7220 */ /* 0x000fe20000400000 */
[----:B--2---:R-:W-:Y:S01]  /*1ed0*/  FFMA R42, R42, R41, R45 ;  /* 0x000000292a2a7223 */ /* 0x004fe2000000002d */
[----:B---3--:R-:W-:-:S02]  /*1ee0*/  FFMA R12, R41, R46, R12 ;  /* 0x0000002e290c7223 */ /* 0x008fc4000000000c */
[----:B------:R-:W2:Y:S04]  /*1ef0*/  LDS R46, [R35+UR4+-0xc] ;  /* 0xfffff404232e7984 */ /* 0x000ea80008000800 */
[----:B------:R3:W-:Y:S01]  /*1f00*/  STS [R35+UR4+-0x20], R12 ;  /* 0xffffe00c23007988 */ /* 0x0007e20008000804 */
[----:B-1----:R-:W-:Y:S01]  /*1f10*/  FFMA R44, R41, R43, R44 ;  /* 0x0000002b292c7223 */ /* 0x002fe2000000002c */
[----:B---3--:R-:W-:Y:S02]  /*1f20*/  FMUL R12, R15, R37 ;  /* 0x000000250f0c7220 */ /* 0x008fe40000400000 */
[----:B------:R-:W1:Y:S01]  /*1f30*/  LDS R15, [R35+UR4+0x4] ;  /* 0x00000404230f7984 */ /* 0x000e620008000800 */
[----:B----4-:R-:W-:Y:S01]  /*1f40*/  FFMA R50, R41, R13, R14 ;  /* 0x0000000d29327223 */ /* 0x010fe2000000000e */
[----:B------:R-:W-:-:S02]  /*1f50*/  FMUL R13, R16, R37 ;  /* 0x00000025100d7220 */ /* 0x000fc40000400000 */
[----:B------:R-:W3:Y:S02]  /*1f60*/  LDS R14, [R35+UR4+-0x14] ;  /* 0xffffec04230e7984 */ /* 0x000ee40008000800 */
[----:B-----5:R-:W-:Y:S02]  /*1f70*/  FFMA R48, R41, R48, R13 ;  /* 0x0000003029307223 */ /* 0x020fe4000000000d */
[----:B------:R-:W-:Y:S01]  /*1f80*/  STS [R35+UR4+-0x1c], R44 ;  /* 0xffffe42c23007988 */ /* 0x000fe20008000804 */
[-C--:B------:R-:W-:Y:S01]  /*1f90*/  FMUL R13, R20, R37.reuse ;  /* 0x00000025140d7220 */ /* 0x080fe20000400000 */
[----:B------:R-:W-:Y:S02]  /*1fa0*/  FMUL R20, R21, R37 ;  /* 0x0000002515147220 */ /* 0x000fe40000400000 */
[----:B------:R-:W4:Y:S04]  /*1fb0*/  LDS R44, [R35+UR4+-0x4] ;  /* 0xfffffc04232c7984 */ /* 0x000f280008000800 */
[----:B------:R-:W5:Y:S04]  /*1fc0*/  LDS R16, [R35+UR4] ;  /* 0x0000000423107984 */ /* 0x000f680008000800 */
[----:B------:R-:W0:Y:S01]  /*1fd0*/  LDS R21, [R35+UR4+0x10] ;  /* 0x0000100423157984 */ /* 0x000e220008000800 */
[----:B--2---:R-:W-:-:S03]  /*1fe0*/  FFMA R46, R41, R46, R17 ;  /* 0x0000002e292e7223 */ /* 0x004fc60000000011 */
[----:B------:R2:W-:Y:S04]  /*1ff0*/  STS [R35+UR4+-0x18], R50 ;  /* 0xffffe83223007988 */ /* 0x0005e80008000804 */
[----:B------:R-:W0:Y:S04]  /*2000*/  LDS R17, [R35+UR4+0x8] ;  /* 0x0000080423117984 */ /* 0x000e280008000800 */
[----:B------:R-:W-:Y:S01]  /*2010*/  STS [R35+UR4+-0x10], R48 ;  /* 0xfffff03023007988 */ /* 0x000fe20008000804 */
[----:B--2---:R-:W-:-:S03]  /*2020*/  FMUL R50, R23, R37 ;  /* 0x0000002517327220 */ /* 0x004fc60000400000 */
[----:B------:R-:W-:Y:S01]  /*2030*/  STS [R35+UR4+-0xc], R46 ;  /* 0xfffff42e23007988 */ /* 0x000fe20008000804 */
[C---:B-1----:R-:W-:Y:S01]  /*2040*/  FFMA R20, R41.reuse, R15, R20 ;  /* 0x0000000f29147223 */ /* 0x042fe20000000014 */
[----:B---3--:R-:W-:-:S04]  /*2050*/  FFMA R12, R41, R14, R12 ;  /* 0x0000000e290c7223 */ /* 0x008fc8000000000c */
[----:B------:R-:W-:Y:S04]  /*2060*/  STS [R35+UR4+0x4], R20 ;  /* 0x0000041423007988 */ /* 0x000fe80008000804 */
[----:B------:R-:W1:Y:S01]  /*2070*/  LDS R14, [R35+UR4+-0x8] ;  /* 0xfffff804230e7984 */ /* 0x000e620008000800 */
[----:B----4-:R-:W-:-:S03]  /*2080*/  FFMA R44, R41, R44, R19 ;  /* 0x0000002c292c7223 */ /* 0x010fc60000000013 */
[----:B------:R-:W-:Y:S01]  /*2090*/  STS [R35+UR4+-0x14], R12 ;  /* 0xffffec0c23007988 */ /* 0x000fe20008000804 */
[----:B-----5:R-:W-:-:S03]  /*20a0*/  FFMA R16, R41, R16, R13 ;  /* 0x0000001029107223 */ /* 0x020fc6000000000d */
[----:B------:R-:W2:Y:S01]  /*20b0*/  LDS R19, [R35+UR4+0x14] ;  /* 0x0000140423137984 */ /* 0x000ea20008000800 */
[----:B0-----:R-:W-:-:S03]  /*20c0*/  FFMA R24, R41, R21, R24 ;  /* 0x0000001529187223 */ /* 0x001fc60000000018 */
[----:B------:R-:W0:Y:S04]  /*20d0*/  LDS R13, [R35+UR4+0x18] ;  /* 0x00001804230d7984 */ /* 0x000e280008000800 */
[----:B------:R-:W3:Y:S01]  /*20e0*/  LDS R12, [R35+UR4+0x1c] ;  /* 0x00001c04230c7984 */ /* 0x000ee20008000800 */
[----:B------:R-:W-:-:S03]  /*20f0*/  FFMA R22, R41, R17, R22 ;  /* 0x0000001129167223 */ /* 0x000fc60000000016 */
[----:B------:R-:W-:Y:S04]  /*2100*/  STS [R35+UR4+-0x4], R44 ;  /* 0xfffffc2c23007988 */ /* 0x000fe80008000804 */
[----:B------:R-:W-:Y:S04]  /*2110*/  STS [R35+UR4], R16 ;  /* 0x0000001023007988 */ /* 0x000fe80008000804 */
[----:B------:R-:W-:Y:S04]  /*2120*/  STS [R35+UR4+0x8], R22 ;  /* 0x0000081623007988 */ /* 0x000fe80008000804 */
[----:B------:R-:W-:Y:S01]  /*2130*/  STS [R35+UR4+0x10], R24 ;  /* 0x0000101823007988 */ /* 0x000fe20008000804 */
[----:B-1----:R-:W-:-:S03]  /*2140*/  FFMA R14, R41, R14, R18 ;  /* 0x0000000e290e7223 */ /* 0x002fc60000000012 */
[----:B------:R-:W1:Y:S04]  /*2150*/  LDS R18, [R35+UR4+0xc] ;  /* 0x00000c0423127984 */ /* 0x000e680008000800 */
[----:B------:R4:W-:Y:S01]  /*2160*/  STS [R35+UR4+-0x8], R14 ;  /* 0xfffff80e23007988 */ /* 0x0009e20008000804 */
[C---:B--2---:R-:W-:Y:S01]  /*2170*/  FFMA R52, R41.reuse, R19, R52 ;  /* 0x0000001329347223 */ /* 0x044fe20000000034 */
[----:B0-----:R-:W-:-:S04]  /*2180*/  FFMA R26, R41, R13, R26 ;  /* 0x0000000d291a7223 */ /* 0x001fc8000000001a */
[----:B------:R4:W-:Y:S01]  /*2190*/  STS [R35+UR4+0x14], R52 ;  /* 0x0000143423007988 */ /* 0x0009e20008000804 */
[----:B---3--:R-:W-:-:S03]  /*21a0*/  FFMA R12, R41, R12, R27 ;  /* 0x0000000c290c7223 */ /* 0x008fc6000000001b */
[----:B------:R4:W-:Y:S04]  /*21b0*/  STS [R35+UR4+0x18], R26 ;  /* 0x0000181a23007988 */ /* 0x0009e80008000804 */
[----:B------:R4:W-:Y:S01]  /*21c0*/  STS [R35+UR4+0x1c], R12 ;  /* 0x00001c0c23007988 */ /* 0x0009e20008000804 */
[----:B-1----:R-:W-:-:S05]  /*21d0*/  FFMA R50, R41, R18, R50 ;  /* 0x0000001229327223 */ /* 0x002fca0000000032 */
[----:B------:R4:W-:Y:S04]  /*21e0*/  STS [R35+UR4+0xc], R50 ;  /* 0x00000c3223007988 */ /* 0x0009e80008000804 */
[----:B------:R4:W-:Y:S04]  /*21f0*/  STS [R32], R40 ;  /* 0x0000002820007388 */ /* 0x0009e80000000800 */
[----:B------:R4:W-:Y:S02]  /*2200*/  STS [R33], R42 ;  /* 0x0000002a21007388 */ /* 0x0009e40000000800 */
.L_x_21:
[----:B------:R-:W-:Y:S05]  /*2210*/  BSYNC.RECONVERGENT B3 ;  /* 0x0000000000037941 */ /* 0x000fea0003800200 */
.L_x_20:
[----:B--2-4-:R-:W-:Y:S01]  /*2220*/  IADD3 R35, PT, PT, R35, 0x40, RZ ;  /* 0x0000004023237810 */ /* 0x014fe20007ffe0ff */
[----:B------:R-:W-:Y:S01]  /*2230*/  VIADD R32, R32, 0x4 ;  /* 0x0000000420207836 */ /* 0x000fe20000000000 */
[----:B------:R-:W-:Y:S02]  /*2240*/  IADD3 R33, PT, PT, R33, 0x4, RZ ;  /* 0x0000000421217810 */ /* 0x000fe40007ffe0ff */
[----:B------:R-:W-:-:S13]  /*2250*/  ISETP.NE.AND P2, PT, R35, 0x420, PT ;  /* 0x000004202300780c */ /* 0x000fda0003f45270 */
[----:B------:R-:W-:Y:S05]  /*2260*/  @P2 BRA `(.L_x_23) ;  /* 0xffffffe800702947 */ /* 0x000fea000383ffff */
[----:B------:R-:W-:Y:S05]  /*2270*/  BSYNC B2 ;  /* 0x0000000000027941 */ /* 0x000fea0003800000 */
.L_x_15:
[----:B------:R1:W-:Y:S06]  /*2280*/  MEMBAR.SC.CTA ;  /* 0x0000000000007992 */ /* 0x0003ec0000000000 */
[----:B-1----:R2:W-:Y:S01]  /*2290*/  STS [R0], RZ ;  /* 0x000000ff00007388 */ /* 0x0025e20000000800 */
[----:B------:R-:W-:Y:S05]  /*22a0*/  BRA `(.L_x_12) ;  /* 0x0000000800007947 */ /* 0x000fea0003800000 */
.L_x_11:
[----:B------:R-:W-:-:S05]  /*22b0*/  VIADD R0, R2, 0xffffffff ;  /* 0xffffffff02007836 */ /* 0x000fca0000000000 */
[----:B------:R-:W-:-:S13]  /*22c0*/  ISETP.GE.AND P0, PT, R5, R0, PT ;  /* 0x000000000500720c */ /* 0x000fda0003f06270 */
[----:B------:R-:W-:Y:S05]  /*22d0*/  @P0 BRA `(.L_x_12) ;  /* 0x0000000400f40947 */ /* 0x000fea0003800000 */
[----:B------:R-:W0:Y:S01]  /*22e0*/  S2R R20, SR_CgaCtaId ;  /* 0x0000000000147919 */ /* 0x000e220000008800 */
[----:B------:R-:W-:Y:S01]  /*22f0*/  MOV R21, 0x400 ;  /* 0x0000040000157802 */ /* 0x000fe20000000f00 */
[----:B------:R-:W-:Y:S03]  /*2300*/  BSSY B2, `(.L_x_24) ;  /* 0x0000008000027945 */ /* 0x000fe60003800000 */
[----:B-1----:R-:W-:-:S04]  /*2310*/  IADD3 R13, PT, PT, R21, 0x1080, RZ ;  /* 0x00001080150d7810 */ /* 0x002fc80007ffe0ff */
[----:B0-----:R-:W-:-:S05]  /*2320*/  LEA R0, R20, R13, 0x18 ;  /* 0x0000000d14007211 */ /* 0x001fca00078ec0ff */
[----:B------:R-:W-:-:S07]  /*2330*/  IMAD R0, R3, 0x4, R0 ;  /* 0x0000000403007824 */ /* 0x000fce00078e0200 */
.L_x_25:
[----:B------:R-:W0:Y:S01]  /*2340*/  LDS R12, [R0] ;  /* 0x00000000000c7984 */ /* 0x000e220000000800 */
[----:B------:R-:W-:Y:S05]  /*2350*/  YIELD ;  /* 0x0000000000007946 */ /* 0x000fea0003800000 */
[----:B0-----:R-:W-:-:S13]  /*2360*/  ISETP.NE.AND P0, PT, R12, RZ, PT ;  /* 0x000000ff0c00720c */ /* 0x001fda0003f05270 */
[----:B------:R-:W-:Y:S05]  /*2370*/  @P0 BRA `(.L_x_25) ;  /* 0xfffffffc00f00947 */ /* 0x000fea000383ffff */
[----:B------:R-:W-:Y:S05]  /*2380*/  BSYNC B2 ;  /* 0x0000000000027941 */ /* 0x000fea0003800000 */
.L_x_24:
[----:B------:R-:W-:Y:S01]  /*2390*/  IADD3 R13, PT, PT, R21, 0x480, RZ ;  /* 0x00000480150d7810 */ /* 0x000fe20007ffe0ff */
[----:B------:R-:W-:Y:S01]  /*23a0*/  IMAD.SHL.U32 R23, R5, 0x10, RZ ;  /* 0x0000001005177824 */ /* 0x000fe200078e00ff */
[----:B------:R-:W-:Y:S01]  /*23b0*/  BSSY.RECONVERGENT B2, `(.L_x_26) ;  /* 0x000003a000027945 */ /* 0x000fe20003800200 */
[----:B------:R-:W-:Y:S01]  /*23c0*/  IMAD.MOV.U32 R24, RZ, RZ, R30 ;  /* 0x000000ffff187224 */ /* 0x000fe200078e001e */
[----:B------:R-:W-:Y:S02]  /*23d0*/  LEA R12, R20, R13, 0x18 ;  /* 0x0000000d140c7211 */ /* 0x000fe400078ec0ff */
[----:B------:R-:W-:Y:S02]  /*23e0*/  IADD3 R22, P0, PT, R4, R23, RZ ;  /* 0x0000001704167210 */ /* 0x000fe40007f1e0ff */
[----:B------:R-:W-:Y:S02]  /*23f0*/  LEA R25, R3, R12, 0x9 ;  /* 0x0000000c03197211 */ /* 0x000fe400078e48ff */
[----:B------:R-:W-:-:S02]  /*2400*/  LEA.HI.X.SX32 R27, R23, RZ, 0x1, P0 ;  /* 0x000000ff171b7211 */ /* 0x000fc400000f0eff */
[----:B------:R-:W-:-:S07]  /*2410*/  LEA R25, R4, R25, 0x1 ;  /* 0x0000001904197211 */ /* 0x000fce00078e08ff */
.L_x_27:
[----:B0-----:R-:W0:Y:S01]  /*2420*/  LDCU UR4, c[0x0][0x3a4] ;  /* 0x00007480ff0477ac */ /* 0x001e220008000800 */
[----:B------:R-:W-:Y:S01]  /*2430*/  SHF.R.U32.HI R26, RZ, 0x4, R24 ;  /* 0x00000004ff1a7819 */ /* 0x000fe20000011618 */
[C---:B------:R-:W-:Y:S01]  /*2440*/  VIADD R32, R24.reuse, 0x20 ;  /* 0x0000002018207836 */ /* 0x040fe20000000000 */
[C---:B------:R-:W-:Y:S01]  /*2450*/  IADD3 R34, PT, PT, R24.reuse, 0x60, RZ ;  /* 0x0000006018227810 */ /* 0x040fe20007ffe0ff */
[----:B------:R-:W-:Y:S01]  /*2460*/  VIADD R36, R24, 0x40 ;  /* 0x0000004018247836 */ /* 0x000fe20000000000 */
[----:B------:R-:W-:Y:S02]  /*2470*/  R2UR UR6, R6 ;  /* 0x00000000060672ca */ /* 0x000fe400000e0000 */
[----:B------:R-:W-:Y:S02]  /*2480*/  SHF.R.U32.HI R32, RZ, 0x4, R32 ;  /* 0x00000004ff207819 */ /* 0x000fe40000011620 */
[----:B------:R-:W-:Y:S02]  /*2490*/  SHF.R.U32.HI R36, RZ, 0x4, R36 ;  /* 0x00000004ff247819 */ /* 0x000fe40000011624 */
[----:B------:R-:W-:-:S02]  /*24a0*/  SHF.R.U32.HI R34, RZ, 0x4, R34 ;  /* 0x00000004ff227819 */ /* 0x000fc40000011622 */
[C---:B------:R-:W-:Y:S02]  /*24b0*/  R2UR UR7, R7.reuse ;  /* 0x00000000070772ca */ /* 0x040fe400000e0000 */
[----:B------:R-:W-:Y:S02]  /*24c0*/  R2UR UR8, R6 ;  /* 0x00000000060872ca */ /* 0x000fe400000e0000 */
[C---:B------:R-:W-:Y:S01]  /*24d0*/  R2UR UR9, R7.reuse ;  /* 0x00000000070972ca */ /* 0x040fe200000e0000 */
[----:B0-----:R-:W-:Y:S01]  /*24e0*/  IMAD R13, R26, UR4, RZ ;  /* 0x000000041a0d7c24 */ /* 0x001fe2000f8e02ff */
[----:B------:R-:W-:Y:S01]  /*24f0*/  R2UR UR5, R7 ;  /* 0x00000000070572ca */ /* 0x000fe200000e0000 */
[----:B------:R-:W-:Y:S01]  /*2500*/  IMAD R15, R32, UR4, RZ ;  /* 0x00000004200f7c24 */ /* 0x000fe2000f8e02ff */
[----:B------:R-:W-:Y:S01]  /*2510*/  R2UR UR10, R6 ;  /* 0x00000000060a72ca */ /* 0x000fe200000e0000 */
[----:B------:R-:W-:Y:S01]  /*2520*/  IMAD R17, R36, UR4, RZ ;  /* 0x0000000424117c24 */ /* 0x000fe2000f8e02ff */
[-C--:B------:R-:W-:Y:S01]  /*2530*/  IADD3 R13, P0, PT, R13, R22.reuse, RZ ;  /* 0x000000160d0d7210 */ /* 0x080fe20007f1e0ff */
[----:B------:R-:W-:Y:S01]  /*2540*/  IMAD R19, R34, UR4, RZ ;  /* 0x0000000422137c24 */ /* 0x000fe2000f8e02ff */
[----:B------:R-:W-:-:S02]  /*2550*/  IADD3 R15, P1, PT, R15, R22, RZ ;  /* 0x000000160f0f7210 */ /* 0x000fc40007f3e0ff */
[----:B------:R-:W-:Y:S02]  /*2560*/  IADD3.X R14, PT, PT, RZ, R27, RZ, P0, !PT ;  /* 0x0000001bff0e7210 */ /* 0x000fe400007fe4ff */
[----:B------:R-:W-:Y:S01]  /*2570*/  LEA R12, P0, R13, R28, 0x1 ;  /* 0x0000001c0d0c7211 */ /* 0x000fe200078008ff */
[----:B------:R-:W-:Y:S01]  /*2580*/  IMAD.X R37, RZ, RZ, R27, P1 ;  /* 0x000000ffff257224 */ /* 0x000fe200008e061b */
[-C--:B------:R-:W-:Y:S02]  /*2590*/  IADD3 R17, P2, PT, R17, R22.reuse, RZ ;  /* 0x0000001611117210 */ /* 0x080fe40007f5e0ff */
[----:B------:R-:W-:Y:S02]  /*25a0*/  LEA.HI.X R13, R13, R29, R14, 0x1, P0 ;  /* 0x0000001d0d0d7211 */ /* 0x000fe400000f0c0e */
[----:B------:R-:W-:Y:S02]  /*25b0*/  IADD3 R19, P0, PT, R19, R22, RZ ;  /* 0x0000001613137210 */ /* 0x000fe40007f1e0ff */
[----:B------:R-:W-:-:S02]  /*25c0*/  R2UR UR4, R6 ;  /* 0x00000000060472ca */ /* 0x000fc400000e0000 */
[----:B------:R-:W-:Y:S01]  /*25d0*/  R2UR UR11, R7 ;  /* 0x00000000070b72ca */ /* 0x000fe200000e0000 */
[----:B------:R-:W-:Y:S01]  /*25e0*/  IMAD.X R33, RZ, RZ, R27, P0 ;  /* 0x000000ffff217224 */ /* 0x000fe200000e061b */
[-C--:B------:R-:W-:Y:S01]  /*25f0*/  LEA R14, P1, R15, R28.reuse, 0x1 ;  /* 0x0000001c0f0e7211 */ /* 0x080fe200078208ff */
[----:B------:R-:W2:Y:S01]  /*2600*/  LDG.E.U16.CONSTANT R13, desc[UR6][R12.64+0x20] ;  /* 0x000020060c0d7981 */ /* 0x000ea2000c1e9500 */
[----:B------:R-:W-:Y:S02]  /*2610*/  IADD3.X R35, PT, PT, RZ, R27, RZ, P2, !PT ;  /* 0x0000001bff237210 */ /* 0x000fe400017fe4ff */
[-C--:B------:R-:W-:Y:S02]  /*2620*/  LEA R16, P2, R17, R28.reuse, 0x1 ;  /* 0x0000001c11107211 */ /* 0x080fe400078408ff */
[----:B------:R-:W-:Y:S02]  /*2630*/  LEA R18, P0, R19, R28, 0x1 ;  /* 0x0000001c13127211 */ /* 0x000fe400078008ff */
[----:B------:R-:W-:-:S02]  /*2640*/  LEA.HI.X R15, R15, R29, R37, 0x1, P1 ;  /* 0x0000001d0f0f7211 */ /* 0x000fc400008f0c25 */
[-C--:B------:R-:W-:Y:S02]  /*2650*/  LEA.HI.X R17, R17, R29.reuse, R35, 0x1, P2 ;  /* 0x0000001d11117211 */ /* 0x080fe400010f0c23 */
[----:B------:R-:W-:Y:S02]  /*2660*/  LEA.HI.X R19, R19, R29, R33, 0x1, P0 ;  /* 0x0000001d13137211 */ /* 0x000fe400000f0c21 */
[----:B------:R-:W3:Y:S04]  /*2670*/  LDG.E.U16.CONSTANT R15, desc[UR8][R14.64+0x20] ;  /* 0x000020080e0f7981 */ /* 0x000ee8000c1e9500 */
[----:B------:R-:W4:Y:S04]  /*2680*/  LDG.E.U16.CONSTANT R17, desc[UR4][R16.64+0x20] ;  /* 0x0000200410117981 */ /* 0x000f28000c1e9500 */
[----:B------:R-:W4:Y:S01]  /*2690*/  LDG.E.U16.CONSTANT R19, desc[UR10][R18.64+0x20] ;  /* 0x0000200a12137981 */ /* 0x000f22000c1e9500 */
[-C--:B------:R-:W-:Y:S01]  /*26a0*/  LEA R26, R26, R25.reuse, 0x5 ;  /* 0x000000191a1a7211 */ /* 0x080fe200078e28ff */
[--C-:B------:R-:W-:Y:S01]  /*26b0*/  IMAD R32, R32, 0x20, R25.reuse ;  /* 0x0000002020207824 */ /* 0x100fe200078e0219 */
[----:B------:R-:W-:Y:S01]  /*26c0*/  LEA R36, R36, R25, 0x5 ;  /* 0x0000001924247211 */ /* 0x000fe200078e28ff */
[----:B------:R-:W-:Y:S01]  /*26d0*/  IMAD R34, R34, 0x20, R25 ;  /* 0x0000002022227824 */ /* 0x000fe200078e0219 */
[----:B------:R-:W-:-:S02]  /*26e0*/  ISETP.GE.U32.AND P0, PT, R24, 0x80, PT ;  /* 0x000000801800780c */ /* 0x000fc40003f06070 */
[----:B------:R-:W-:Y:S01]  /*26f0*/  IADD3 R24, PT, PT, R24, 0x80, RZ ;  /* 0x0000008018187810 */ /* 0x000fe20007ffe0ff */
[----:B--2---:R0:W-:Y:S04]  /*2700*/  STS.U16 [R26], R13 ;  /* 0x0000000d1a007388 */ /* 0x0041e80000000400 */
[----:B---3--:R0:W-:Y:S04]  /*2710*/  STS.U16 [R32], R15 ;  /* 0x0000000f20007388 */ /* 0x0081e80000000400 */
[----:B----4-:R0:W-:Y:S04]  /*2720*/  STS.U16 [R36], R17 ;  /* 0x0000001124007388 */ /* 0x0101e80000000400 */
[----:B------:R0:W-:Y:S01]  /*2730*/  STS.U16 [R34], R19 ;  /* 0x0000001322007388 */ /* 0x0001e20000000400 */
[----:B------:R-:W-:Y:S05]  /*2740*/  @!P0 BRA `(.L_x_27) ;  /* 0xfffffffc00348947 */ /* 0x000fea000383ffff */
[----:B------:R-:W-:Y:S05]  /*2750*/  BSYNC.RECONVERGENT B2 ;  /* 0x0000000000027941 */ /* 0x000fea0003800200 */
.L_x_26:
[----:B------:R-:W-:Y:S01]  /*2760*/  VIADD R21, R21, 0x880 ;  /* 0x0000088015157836 */ /* 0x000fe20000000000 */
[----:B------:R-:W-:Y:S01]  /*2770*/  BSSY.RECONVERGENT B2, `(.L_x_28) ;  /* 0x0000030000027945 */ /* 0x000fe20003800200 */
[----:B------:R-:W-:-:S03]  /*2780*/  VIADD R23, R23, 0x10 ;  /* 0x0000001017177836 */ /* 0x000fc60000000000 */
[----:B------:R-:W-:-:S04]  /*2790*/  LEA R20, R20, R21, 0x18 ;  /* 0x0000001514147211 */ /* 0x000fc800078ec0ff */
[----:B------:R-:W-:Y:S02]  /*27a0*/  LEA R21, R3, R20, 0x9 ;  /* 0x0000001403157211 */ /* 0x000fe400078e48ff */
[----:B------:R-:W-:-:S03]  /*27b0*/  MOV R20, R30 ;  /* 0x0000001e00147202 */ /* 0x000fc60000000f00 */
[----:B------:R-:W-:-:S07]  /*27c0*/  IMAD R21, R4, 0x2, R21 ;  /* 0x0000000204157824 */ /* 0x000fce00078e0215 */
.L_x_29:
[C---:B-1----:R-:W-:Y:S01]  /*27d0*/  IADD3 R24, PT, PT, R20.reuse, 0x20, RZ ;  /* 0x0000002014187810 */ /* 0x042fe20007ffe0ff */
[C---:B0-----:R-:W-:Y:S01]  /*27e0*/  VIADD R32, R20.reuse, 0x40 ;  /* 0x0000004014207836 */ /* 0x041fe20000000000 */
[----:B------:R-:W-:Y:S02]  /*27f0*/  IADD3 R26, PT, PT, R20, 0x60, RZ ;  /* 0x00000060141a7810 */ /* 0x000fe40007ffe0ff */
[----:B------:R-:W-:Y:S02]  /*2800*/  SHF.R.U32.HI R22, RZ, 0x4, R20 ;  /* 0x00000004ff167819 */ /* 0x000fe40000011614 */
[----:B------:R-:W-:Y:S02]  /*2810*/  SHF.R.U32.HI R24, RZ, 0x4, R24 ;  /* 0x00000004ff187819 */ /* 0x000fe40000011618 */
[----:B------:R-:W-:Y:S01]  /*2820*/  SHF.R.U32.HI R32, RZ, 0x4, R32 ;  /* 0x00000004ff207819 */ /* 0x000fe20000011620 */
[----:B------:R-:W-:Y:S01]  /*2830*/  IMAD.IADD R13, R23, 0x1, R22 ;  /* 0x00000001170d7824 */ /* 0x000fe200078e0216 */
[----:B------:R-:W-:-:S02]  /*2840*/  SHF.R.U32.HI R26, RZ, 0x4, R26 ;  /* 0x00000004ff1a7819 */ /* 0x000fc4000001161a */
[C---:B------:R-:W-:Y:S01]  /*2850*/  IADD3 R15, PT, PT, R23.reuse, R24, RZ ;  /* 0x00000018170f7210 */ /* 0x040fe20007ffe0ff */
[----:B------:R-:W-:Y:S01]  /*2860*/  IMAD.IADD R17, R23, 0x1, R32 ;  /* 0x0000000117117824 */ /* 0x000fe200078e0220 */
[C---:B------:R-:W-:Y:S01]  /*2870*/  R2UR UR4, R6.reuse ;  /* 0x00000000060472ca */ /* 0x040fe200000e0000 */
[--C-:B------:R-:W-:Y:S01]  /*2880*/  IMAD R13, R13, 0x10, R4.reuse ;  /* 0x000000100d0d7824 */ /* 0x100fe200078e0204 */
[----:B------:R-:W-:Y:S01]  /*2890*/  R2UR UR5, R7 ;  /* 0x00000000070572ca */ /* 0x000fe200000e0000 */
[----:B------:R-:W-:Y:S01]  /*28a0*/  IMAD R17, R17, 0x10, R4 ;  /* 0x0000001011117824 */ /* 0x000fe200078e0204 */
[C---:B------:R-:W-:Y:S01]  /*28b0*/  R2UR UR6, R6.reuse ;  /* 0x00000000060672ca */ /* 0x040fe200000e0000 */
[--C-:B------:R-:W-:Y:S01]  /*28c0*/  IMAD.WIDE R12, R13, 0x2, R38.reuse ;  /* 0x000000020d0c7825 */ /* 0x100fe200078e0226 */
[----:B------:R-:W-:Y:S02]  /*28d0*/  R2UR UR7, R7 ;  /* 0x00000000070772ca */ /* 0x000fe400000e0000 */
[----:B------:R-:W-:Y:S01]  /*28e0*/  IADD3 R19, PT, PT, R23, R26, RZ ;  /* 0x0000001a17137210 */ /* 0x000fe20007ffe0ff */
[----:B------:R-:W-:Y:S01]  /*28f0*/  IMAD.WIDE R16, R17, 0x2, R38 ;  /* 0x0000000211107825 */ /* 0x000fe200078e0226 */
[----:B------:R-:W-:-:S02]  /*2900*/  R2UR UR8, R6 ;  /* 0x00000000060872ca */ /* 0x000fc400000e0000 */
[C---:B------:R-:W-:Y:S02]  /*2910*/  R2UR UR9, R7.reuse ;  /* 0x00000000070972ca */ /* 0x040fe400000e0000 */
[----:B------:R-:W-:Y:S01]  /*2920*/  R2UR UR10, R6 ;  /* 0x00000000060a72ca */ /* 0x000fe200000e0000 */
[----:B------:R-:W2:Y:S01]  /*2930*/  LDG.E.U16.CONSTANT R13, desc[UR4][R12.64] ;  /* 0x000000040c0d7981 */ /* 0x000ea2000c1e9500 */
[----:B------:R-:W-:Y:S02]  /*2940*/  R2UR UR11, R7 ;  /* 0x00000000070b72ca */ /* 0x000fe400000e0000 */
[-C--:B------:R-:W-:Y:S02]  /*2950*/  LEA R15, R15, R4.reuse, 0x4 ;  /* 0x000000040f0f7211 */ /* 0x080fe400078e20ff */
[----:B------:R-:W-:-:S03]  /*2960*/  LEA R19, R19, R4, 0x4 ;  /* 0x0000000413137211 */ /* 0x000fc600078e20ff */
[--C-:B------:R-:W-:Y:S02]  /*2970*/  IMAD.WIDE R14, R15, 0x2, R38.reuse ;  /* 0x000000020f0e7825 */ /* 0x100fe400078e0226 */
[----:B------:R-:W3:Y:S02]  /*2980*/  LDG.E.U16.CONSTANT R17, desc[UR8][R16.64] ;  /* 0x0000000810117981 */ /* 0x000ee4000c1e9500 */
[----:B------:R-:W-:Y:S02]  /*2990*/  IMAD.WIDE R18, R19, 0x2, R38 ;  /* 0x0000000213127825 */ /* 0x000fe400078e0226 */
[----:B------:R-:W4:Y:S04]  /*29a0*/  LDG.E.U16.CONSTANT R15, desc[UR6][R14.64] ;  /* 0x000000060e0f7981 */ /* 0x000f28000c1e9500 */
[----:B------:R-:W3:Y:S01]  /*29b0*/  LDG.E.U16.CONSTANT R19, desc[UR10][R18.64] ;  /* 0x0000000a12137981 */ /* 0x000ee2000c1e9500 */
[--C-:B------:R-:W-:Y:S01]  /*29c0*/  IMAD R22, R22, 0x20, R21.reuse ;  /* 0x0000002016167824 */ /* 0x100fe200078e0215 */
[-C--:B------:R-:W-:Y:S01]  /*29d0*/  LEA R24, R24, R21.reuse, 0x5 ;  /* 0x0000001518187211 */ /* 0x080fe200078e28ff */
[----:B------:R-:W-:Y:S01]  /*29e0*/  IMAD R26, R26, 0x20, R21 ;  /* 0x000000201a1a7824 */ /* 0x000fe200078e0215 */
[----:B------:R-:W-:-:S02]  /*29f0*/  LEA R32, R32, R21, 0x5 ;  /* 0x0000001520207211 */ /* 0x000fc400078e28ff */
[C---:B------:R-:W-:Y:S02]  /*2a00*/  ISETP.GE.U32.AND P0, PT, R20.reuse, 0x80, PT ;  /* 0x000000801400780c */ /* 0x040fe40003f06070 */
[----:B------:R-:W-:Y:S01]  /*2a10*/  IADD3 R20, PT, PT, R20, 0x80, RZ ;  /* 0x0000008014147810 */ /* 0x000fe20007ffe0ff */
[----:B--2---:R1:W-:Y:S04]  /*2a20*/  STS.U16 [R22], R13 ;  /* 0x0000000d16007388 */ /* 0x0043e80000000400 */
[----:B----4-:R1:W-:Y:S04]  /*2a30*/  STS.U16 [R24], R15 ;  /* 0x0000000f18007388 */ /* 0x0103e80000000400 */
[----:B---3--:R1:W-:Y:S04]  /*2a40*/  STS.U16 [R32], R17 ;  /* 0x0000001120007388 */ /* 0x0083e80000000400 */
[----:B------:R1:W-:Y:S01]  /*2a50*/  STS.U16 [R26], R19 ;  /* 0x000000131a007388 */ /* 0x0003e20000000400 */
[----:B------:R-:W-:Y:S05]  /*2a60*/  @!P0 BRA `(.L_x_29) ;  /* 0xfffffffc00588947 */ /* 0x000fea000383ffff */
[----:B------:R-:W-:Y:S05]  /*2a70*/  BSYNC.RECONVERGENT B2 ;  /* 0x0000000000027941 */ /* 0x000fea0003800200 */
.L_x_28:
[----:B-1----:R-:W-:Y:S01]  /*2a80*/  MOV R13, 0x1 ;  /* 0x00000001000d7802 */ /* 0x002fe20000000f00 */
[----:B------:R0:W-:Y:S06]  /*2a90*/  MEMBAR.SC.CTA ;  /* 0x0000000000007992 */ /* 0x0001ec0000000000 */
[----:B0-----:R3:W-:Y:S02]  /*2aa0*/  STS [R0], R13 ;  /* 0x0000000d00007388 */ /* 0x0017e40000000800 */
.L_x_12:
[----:B------:R-:W-:Y:S05]  /*2ab0*/  BSYNC B0 ;  /* 0x0000000000007941 */ /* 0x000fea0003800000 */
.L_x_10:
[----:B------:R-:W-:-:S05]  /*2ac0*/  VIADD R5, R5, 0x1 ;  /* 0x0000000105057836 */ /* 0x000fca0000000000 */
[----:B------:R-:W-:-:S13]  /*2ad0*/  ISETP.NE.AND P0, PT, R5, R2, PT ;  /* 0x000000020500720c */ /* 0x000fda0003f05270 */
[----:B------:R-:W-:Y:S05]  /*2ae0*/  @P0 BRA `(.L_x_30) ;  /* 0xffffffdc00700947 */ /* 0x000fea000383ffff */
[----:B------:R-:W-:Y:S05]  /*2af0*/  BSYNC B1 ;  /* 0x0000000000017941 */ /* 0x000fea0003800000 */
.L_x_9:
[----:B------:R-:W-:-:S04]  /*2b00*/  ISETP.GT.U32.AND P0, PT, R30, 0xf, PT ;  /* 0x0000000f1e00780c */ /* 0x000fc80003f04070 */
[----:B------:R-:W-:-:S13]  /*2b10*/  ISETP.NE.OR P0, PT, R31, 0x1, P0 ;  /* 0x000000011f00780c */ /* 0x000fda0000705670 */
[----:B------:R-:W-:Y:S05]  /*2b20*/  @P0 EXIT ;  /* 0x000000000000094d */ /* 0x000fea0003800000 */
[----:B------:R-:W4:Y:S01]  /*2b30*/  S2UR UR5, SR_CgaCtaId ;  /* 0x00000000000579c3 */ /* 0x000f220000008800 */
[----:B------:R-:W-:Y:S02]  /*2b40*/  UMOV UR4, 0x400 ;  /* 0x0000040000047882 */ /* 0x000fe40000000000 */
[----:B----4-:R-:W-:Y:S02]  /*2b50*/  ULEA UR6, UR5, UR4, 0x18 ;  /* 0x0000000405067291 */ /* 0x010fe4000f8ec0ff */
[----:B------:R-:W-:-:S04]  /*2b60*/  UIADD3 UR4, UPT, UPT, UR4, 0x80, URZ ;  /* 0x0000008004047890 */ /* 0x000fc8000fffe0ff */
[----:B------:R-:W-:-:S03]  /*2b70*/  ULEA UR4, UR5, UR4, 0x18 ;  /* 0x0000000405047291 */ /* 0x000fc6000f8ec0ff */
[----:B--23--:R-:W2:Y:S02]  /*2b80*/  LDS R0, [UR6+0x40] ;  /* 0x00004006ff007984 */ /* 0x00cea40008000800 */
[----:B--2---:R-:W-:-:S05]  /*2b90*/  FADD R0, R0, 9.9999999747524270788e-07 ;  /* 0x358637bd00007421 */ /* 0x004fca0000000000 */
[----:B------:R-:W-:-:S04]  /*2ba0*/  IADD3 R2, PT, PT, R0, 0x1800000, RZ ;  /* 0x0180000000027810 */ /* 0x000fc80007ffe0ff */
[----:B------:R-:W-:-:S04]  /*2bb0*/  LOP3.LUT R2, R2, 0x7f800000, RZ, 0xc0, !PT ;  /* 0x7f80000002027812 */ /* 0x000fc800078ec0ff */
[----:B------:R-:W-:Y:S02]  /*2bc0*/  ISETP.GT.U32.AND P0, PT, R2, 0x1ffffff, PT ;  /* 0x01ffffff0200780c */ /* 0x000fe40003f04070 */
[----:B------:R-:W-:-:S11]  /*2bd0*/  LEA R2, R30, UR4, 0x2 ;  /* 0x000000041e027c11 */ /* 0x000fd6000f8e10ff */
[----:B------:R-:W-:Y:S05]  /*2be0*/  @P0 BRA `(.L_x_31) ;  /* 0x00000000000c0947 */ /* 0x000fea0003800000 */
[----:B-----5:R-:W-:-:S07]  /*2bf0*/  MOV R10, 0x2c10 ;  /* 0x00002c10000a7802 */ /* 0x020fce0000000f00 */
[----:B01----:R-:W-:Y:S05]  /*2c00*/  CALL.REL.NOINC `($__internal_0_$__cuda_sm20_rcp_rn_f32_slowpath) ;  /* 0x0000003c00247944 */ /* 0x003fea0003c00000 */
[----:B------:R-:W-:Y:S05]  /*2c10*/  BRA `(.L_x_32) ;  /* 0x0000000000107947 */ /* 0x000fea0003800000 */
.L_x_31:
[----:B------:R-:W2:Y:S02]  /*2c20*/  MUFU.RCP R3, R0 ;  /* 0x0000000000037308 */ /* 0x000ea40000001000 */
[----:B--2---:R-:W-:-:S04]  /*2c30*/  FFMA R4, R0, R3, -1 ;  /* 0xbf80000000047423 */ /* 0x004fc80000000003 */
[----:B------:R-:W-:-:S04]  /*2c40*/  FADD.FTZ R4, -R4, -RZ ;  /* 0x800000ff04047221 */ /* 0x000fc80000010100 */
[----:B------:R-:W-:-:S07]  /*2c50*/  FFMA R3, R3, R4, R3 ;  /* 0x0000000403037223 */ /* 0x000fce0000000003 */
.L_x_32:
[----:B------:R-:W2:Y:S01]  /*2c60*/  S2UR UR5, SR_CgaCtaId ;  /* 0x00000000000579c3 */ /* 0x000ea20000008800 */
[----:B------:R-:W-:Y:S01]  /*2c70*/  UMOV UR4, 0x400 ;  /* 0x0000040000047882 */ /* 0x000fe20000000000 */
[----:B------:R-:W3:Y:S01]  /*2c80*/  LDS R0, [R2] ;  /* 0x0000000002007984 */ /* 0x000ee20000000800 */
[----:B-----5:R-:W4:Y:S05]  /*2c90*/  S2R R9, SR_CTAID.X ;  /* 0x0000000000097919 */ /* 0x020f2a0000002500 */
[----:B0-----:R-:W4:Y:S01]  /*2ca0*/  LDC.64 R4, c[0x0][0x398] ;  /* 0x0000e600ff047b82 */ /* 0x001f220000000a00 */
[----:B--2---:R-:W-:Y:S01]  /*2cb0*/  ULEA UR4, UR5, UR4, 0x18 ;  /* 0x0000000405047291 */ /* 0x004fe2000f8ec0ff */
[----:B------:R-:W-:-:S08]  /*2cc0*/  R2UR UR5, R7 ;  /* 0x00000000070572ca */ /* 0x000fd000000e0000 */
[----:B------:R-:W0:Y:S01]  /*2cd0*/  LDS R8, [UR4+0x44] ;  /* 0x00004404ff087984 */ /* 0x000e220008000800 */
[----:B------:R-:W-:Y:S01]  /*2ce0*/  R2UR UR4, R6 ;  /* 0x00000000060472ca */ /* 0x000fe200000e0000 */
[----:B----4-:R-:W-:-:S04]  /*2cf0*/  IMAD.WIDE.U32 R4, R9, 0x400, R4 ;  /* 0x0000040009047825 */ /* 0x010fc800078e0004 */
[----:B---3--:R-:W-:Y:S01]  /*2d00*/  FMUL R3, R0, R3 ;  /* 0x0000000300037220 */ /* 0x008fe20000400000 */
[----:B------:R-:W-:-:S07]  /*2d10*/  IMAD.WIDE.U32 R30, R30, 0x4, R4 ;  /* 0x000000041e1e7825 */ /* 0x000fce00078e0004 */
[----:B------:R2:W-:Y:S01]  /*2d20*/  STG.E desc[UR4][R30.64], R3 ;  /* 0x000000031e007986 */ /* 0x0005e2000c101904 */
[----:B0-----:R-:W-:-:S05]  /*2d30*/  FADD R0, R8, 9.9999999747524270788e-07 ;  /* 0x358637bd08007421 */ /* 0x001fca0000000000 */
[----:B------:R-:W-:-:S04]  /*2d40*/  IADD3 R4, PT, PT, R0, 0x1800000, RZ ;  /* 0x0180000000047810 */ /* 0x000fc80007ffe0ff */
[----:B------:R-:W-:-:S04]  /*2d50*/  LOP3.LUT R4, R4, 0x7f800000, RZ, 0xc0, !PT ;  /* 0x7f80000004047812 */ /* 0x000fc800078ec0ff */
[----:B------:R-:W-:-:S13]  /*2d60*/  ISETP.GT.U32.AND P0, PT, R4, 0x1ffffff, PT ;  /* 0x01ffffff0400780c */ /* 0x000fda0003f04070 */
[----:B--2---:R-:W-:Y:S05]  /*2d70*/  @P0 BRA `(.L_x_33) ;  /* 0x00000000000c0947 */ /* 0x004fea0003800000 */
[----:B------:R-:W-:-:S07]  /*2d80*/  MOV R10, 0x2da0 ;  /* 0x00002da0000a7802 */ /* 0x000fce0000000f00 */
[----:B-1----:R-:W-:Y:S05]  /*2d90*/  CALL.REL.NOINC `($__internal_0_$__cuda_sm20_rcp_rn_f32_slowpath) ;  /* 0x0000003800c07944 */ /* 0x002fea0003c00000 */
[----:B------:R-:W-:Y:S05]  /*2da0*/  BRA `(.L_x_34) ;  /* 0x0000000000107947 */ /* 0x000fea0003800000 */
.L_x_33:
[----:B------:R-:W0:Y:S02]  /*2db0*/  MUFU.RCP R3, R0 ;  /* 0x0000000000037308 */ /* 0x000e240000001000 */
[----:B0-----:R-:W-:-:S04]  /*2dc0*/  FFMA R4, R0, R3, -1 ;  /* 0xbf80000000047423 */ /* 0x001fc80000000003 */
[----:B------:R-:W-:-:S04]  /*2dd0*/  FADD.FTZ R4, -R4, -RZ ;  /* 0x800000ff04047221 */ /* 0x000fc80000010100 */
[----:B------:R-:W-:-:S07]  /*2de0*/  FFMA R3, R3, R4, R3 ;  /* 0x0000000403037223 */ /* 0x000fce0000000003 */
.L_x_34:
[----:B------:R-:W0:Y:S01]  /*2df0*/  S2UR UR5, SR_CgaCtaId ;  /* 0x00000000000579c3 */ /* 0x000e220000008800 */
[----:B------:R-:W-:Y:S01]  /*2e00*/  UMOV UR4, 0x400 ;  /* 0x0000040000047882 */ /* 0x000fe20000000000 */
[----:B------:R-:W2:Y:S01]  /*2e10*/  LDS R0, [R2+0x40] ;  /* 0x0000400002007984 */ /* 0x000ea20000000800 */
[----:B0-----:R-:W-:Y:S01]  /*2e20*/  ULEA UR4, UR5, UR4, 0x18 ;  /* 0x0000000405047291 */ /* 0x001fe2000f8ec0ff */
[----:B------:R-:W-:-:S08]  /*2e30*/  R2UR UR5, R7 ;  /* 0x00000000070572ca */ /* 0x000fd000000e0000 */
[----:B------:R-:W0:Y:S01]  /*2e40*/  LDS R4, [UR4+0x48] ;  /* 0x00004804ff047984 */ /* 0x000e220008000800 */
[----:B------:R-:W-:Y:S01]  /*2e50*/  R2UR UR4, R6 ;  /* 0x00000000060472ca */ /* 0x000fe200000e0000 */
[----:B--2---:R-:W-:-:S12]  /*2e60*/  FMUL R3, R0, R3 ;  /* 0x0000000300037220 */ /* 0x004fd80000400000 */
[----:B------:R2:W-:Y:S01]  /*2e70*/  STG.E desc[UR4][R30.64+0x40], R3 ;  /* 0x000040031e007986 */ /* 0x0005e2000c101904 */
[----:B0-----:R-:W-:-:S04]  /*2e80*/  FADD R0, R4, 9.9999999747524270788e-07 ;  /* 0x358637bd04007421 */ /* 0x001fc80000000000 */
[----:B------:R-:W-:-:S05]  /*2e90*/  VIADD R4, R0, 0x1800000 ;  /* 0x0180000000047836 */ /* 0x000fca0000000000 */
[----:B------:R-:W-:-:S04]  /*2ea0*/  LOP3.LUT R4, R4, 0x7f800000, RZ, 0xc0, !PT ;  /* 0x7f80000004047812 */ /* 0x000fc800078ec0ff */
[----:B------:R-:W-:-:S13]  /*2eb0*/  ISETP.GT.U32.AND P0, PT, R4, 0x1ffffff, PT ;  /* 0x01ffffff0400780c */ /* 0x000fda0003f04070 */
[----:B--2---:R-:W-:Y:S05]  /*2ec0*/  @P0 BRA `(.L_x_35) ;  /* 0x00000000000c0947 */ /* 0x004fea0003800000 */
[----:B------:R-:W-:-:S07]  /*2ed0*/  MOV R10, 0x2ef0 ;  /* 0x00002ef0000a7802 */ /* 0x000fce0000000f00 */
[----:B-1----:R-:W-:Y:S05]  /*2ee0*/  CALL.REL.NOINC `($__internal_0_$__cuda_sm20_rcp_rn_f32_slowpath) ;  /* 0x00000038006c7944 */ /* 0x002fea0003c00000 */
[----:B------:R-:W-:Y:S05]  /*2ef0*/  BRA `(.L_x_36) ;  /* 0x0000000000107947 */ /* 0x000fea0003800000 */
.L_x_35:
[----:B------:R-:W0:Y:S02]  /*2f00*/  MUFU.RCP R3, R0 ;  /* 0x0000000000037308 */ /* 0x000e240000001000 */
[----:B0-----:R-:W-:-:S04]  /*2f10*/  FFMA R4, R0, R3, -1 ;  /* 0xbf80000000047423 */ /* 0x001fc80000000003 */
[----:B------:R-:W-:-:S04]  /*2f20*/  FADD.FTZ R4, -R4, -RZ ;  /* 0x800000ff04047221 */ /* 0x000fc80000010100 */
[----:B------:R-:W-:-:S07]  /*2f30*/  FFMA R3, R3, R4, R3 ;  /* 0x0000000403037223 */ /* 0x000fce0000000003 */
.L_x_36:
        /* <DEDUP_REMOVED lines=17> */
.L_x_37:
[----:B------:R-:W0:Y:S02]  /*3050*/  MUFU.RCP R3, R0 ;  /* 0x0000000000037308 */ /* 0x000e240000001000 */
[----:B0-----:R-:W-:-:S04]  /*3060*/  FFMA R4, R0, R3, -1 ;  /* 0xbf80000000047423 */ /* 0x001fc80000000003 */
[----:B------:R-:W-:-:S04]  /*3070*/  FADD.FTZ R4, -R4, -RZ ;  /* 0x800000ff04047221 */ /* 0x000fc80000010100 */
[----:B------:R-:W-:-:S07]  /*3080*/  FFMA R3, R3, R4, R3 ;  /* 0x0000000403037223 */ /* 0x000fce0000000003 */
.L_x_38:
        /* <DEDUP_REMOVED lines=17> */
.L_x_39:
[----:B------:R-:W0:Y:S02]  /*31a0*/  MUFU.RCP R3, R0 ;  /* 0x0000000000037308 */ /* 0x000e240000001000 */
[----:B0-----:R-:W-:-:S04]  /*31b0*/  FFMA R4, R0, R3, -1 ;  /* 0xbf80000000047423 */ /* 0x001fc80000000003 */
[----:B------:R-:W-:-:S04]  /*31c0*/  FADD.FTZ R4, -R4, -RZ ;  /* 0x800000ff04047221 */ /* 0x000fc80000010100 */
[----:B------:R-:W-:-:S07]  /*31d0*/  FFMA R3, R3, R4, R3 ;  /* 0x0000000403037223 */ /* 0x000fce0000000003 */
.L_x_40:
        /* <DEDUP_REMOVED lines=17> */
.L_x_41:
[----:B------:R-:W0:Y:S02]  /*32f0*/  MUFU.RCP R3, R0 ;  /* 0x0000000000037308 */ /* 0x000e240000001000 */
[----:B0-----:R-:W-:-:S04]  /*3300*/  FFMA R4, R0, R3, -1 ;  /* 0xbf80000000047423 */ /* 0x001fc80000000003 */
[----:B------:R-:W-:-:S04]  /*3310*/  FADD.FTZ R4, -R4, -RZ ;  /* 0x800000ff04047221 */ /* 0x000fc80000010100 */
[----:B------:R-:W-:-:S07]  /*3320*/  FFMA R3, R3, R4, R3 ;  /* 0x0000000403037223 */ /* 0x000fce0000000003 */
.L_x_42:
        /* <DEDUP_REMOVED lines=17> */
.L_x_43:
[----:B------:R-:W0:Y:S02]  /*3440*/  MUFU.RCP R3, R0 ;  /* 0x0000000000037308 */ /* 0x000e240000001000 */
[----:B0-----:R-:W-:-:S04]  /*3450*/  FFMA R4, R0, R3, -1 ;  /* 0xbf80000000047423 */ /* 0x001fc80000000003 */
[----:B------:R-:W-:-:S04]  /*3460*/  FADD.FTZ R4, -R4, -RZ ;  /* 0x800000ff04047221 */ /* 0x000fc80000010100 */
[----:B------:R-:W-:-:S07]  /*3470*/  FFMA R3, R3, R4, R3 ;  /* 0x0000000403037223 */ /* 0x000fce0000000003 */
.L_x_44:
        /* <DEDUP_REMOVED lines=17> */
.L_x_45:
[----:B------:R-:W0:Y:S02]  /*3590*/  MUFU.RCP R3, R0 ;  /* 0x0000000000037308 */ /* 0x000e240000001000 */
[----:B0-----:R-:W-:-:S04]  /*35a0*/  FFMA R4, R0, R3, -1 ;  /* 0xbf80000000047423 */ /* 0x001fc80000000003 */
[----:B------:R-:W-:-:S04]  /*35b0*/  FADD.FTZ R4, -R4, -RZ ;  /* 0x800000ff04047221 */ /* 0x000fc80000010100 */
[----:B------:R-:W-:-:S07]  /*35c0*/  FFMA R3, R3, R4, R3 ;  /* 0x0000000403037223 */ /* 0x000fce0000000003 */
.L_x_46:
        /* <DEDUP_REMOVED lines=17> */
.L_x_47:
[----:B------:R-:W0:Y:S02]  /*36e0*/  MUFU.RCP R3, R0 ;  /* 0x0000000000037308 */ /* 0x000e240000001000 */
[----:B0-----:R-:W-:-:S04]  /*36f0*/  FFMA R4, R0, R3, -1 ;  /* 0xbf80000000047423 */ /* 0x001fc80000000003 */
[----:B------:R-:W-:-:S04]  /*3700*/  FADD.FTZ R4, -R4, -RZ ;  /* 0x800000ff04047221 */ /* 0x000fc80000010100 */
[----:B------:R-:W-:-:S07]  /*3710*/  FFMA R3, R3, R4, R3 ;  /* 0x0000000403037223 */ /* 0x000fce0000000003 */
.L_x_48:
        /* <DEDUP_REMOVED lines=17> */
.L_x_49:
[----:B------:R-:W0:Y:S02]  /*3830*/  MUFU.RCP R3, R0 ;  /* 0x0000000000037308 */ /* 0x000e240000001000 */
[----:B0-----:R-:W-:-:S04]  /*3840*/  FFMA R4, R0, R3, -1 ;  /* 0xbf80000000047423 */ /* 0x001fc80000000003 */
[----:B------:R-:W-:-:S04]  /*3850*/  FADD.FTZ R4, -R4, -RZ ;  /* 0x800000ff04047221 */ /* 0x000fc80000010100 */
[----:B------:R-:W-:-:S07]  /*3860*/  FFMA R3, R3, R4, R3 ;  /* 0x0000000403037223 */ /* 0x000fce0000000003 */
.L_x_50:
        /* <DEDUP_REMOVED lines=17> */
.L_x_51:
[----:B------:R-:W0:Y:S02]  /*3980*/  MUFU.RCP R3, R0 ;  /* 0x0000000000037308 */ /* 0x000e240000001000 */
[----:B0-----:R-:W-:-:S04]  /*3990*/  FFMA R4, R0, R3, -1 ;  /* 0xbf80000000047423 */ /* 0x001fc80000000003 */
[----:B------:R-:W-:-:S04]  /*39a0*/  FADD.FTZ R4, -R4, -RZ ;  /* 0x800000ff04047221 */ /* 0x000fc80000010100 */
[----:B------:R-:W-:-:S07]  /*39b0*/  FFMA R3, R3, R4, R3 ;  /* 0x0000000403037223 */ /* 0x000fce0000000003 */
.L_x_52:
        /* <DEDUP_REMOVED lines=17> */
.L_x_53:
[----:B------:R-:W0:Y:S02]  /*3ad0*/  MUFU.RCP R3, R0 ;  /* 0x0000000000037308 */ /* 0x000e240000001000 */
[----:B0-----:R-:W-:-:S04]  /*3ae0*/  FFMA R4, R0, R3, -1 ;  /* 0xbf80000000047423 */ /* 0x001fc80000000003 */
[----:B------:R-:W-:-:S04]  /*3af0*/  FADD.FTZ R4, -R4, -RZ ;  /* 0x800000ff04047221 */ /* 0x000fc80000010100 */
[----:B------:R-:W-:-:S07]  /*3b00*/  FFMA R3, R3, R4, R3 ;  /* 0x0000000403037223 */ /* 0x000fce0000000003 */
.L_x_54:
        /* <DEDUP_REMOVED lines=17> */
.L_x_55:
[----:B------:R-:W0:Y:S02]  /*3c20*/  MUFU.RCP R3, R0 ;  /* 0x0000000000037308 */ /* 0x000e240000001000 */
[----:B0-----:R-:W-:-:S04]  /*3c30*/  FFMA R4, R0, R3, -1 ;  /* 0xbf80000000047423 */ /* 0x001fc80000000003 */
[----:B------:R-:W-:-:S04]  /*3c40*/  FADD.FTZ R4, -R4, -RZ ;  /* 0x800000ff04047221 */ /* 0x000fc80000010100 */
[----:B------:R-:W-:-:S07]  /*3c50*/  FFMA R3, R3, R4, R3 ;  /* 0x0000000403037223 */ /* 0x000fce0000000003 */
.L_x_56:
        /* <DEDUP_REMOVED lines=17> */
.L_x_57:
[----:B------:R-:W0:Y:S02]  /*3d70*/  MUFU.RCP R3, R0 ;  /* 0x0000000000037308 */ /* 0x000e240000001000 */
[----:B0-----:R-:W-:-:S04]  /*3d80*/  FFMA R4, R0, R3, -1 ;  /* 0xbf80000000047423 */ /* 0x001fc80000000003 */
[----:B------:R-:W-:-:S04]  /*3d90*/  FADD.FTZ R4, -R4, -RZ ;  /* 0x800000ff04047221 */ /* 0x000fc80000010100 */
[----:B------:R-:W-:-:S07]  /*3da0*/  FFMA R3, R3, R4, R3 ;  /* 0x0000000403037223 */ /* 0x000fce0000000003 */
.L_x_58:
        /* <DEDUP_REMOVED lines=17> */
.L_x_59:
[----:B------:R-:W0:Y:S02]  /*3ec0*/  MUFU.RCP R3, R0 ;  /* 0x0000000000037308 */ /* 0x000e240000001000 */
[----:B0-----:R-:W-:-:S04]  /*3ed0*/  FFMA R4, R0, R3, -1 ;  /* 0xbf80000000047423 */ /* 0x001fc80000000003 */
[----:B------:R-:W-:-:S04]  /*3ee0*/  FADD.FTZ R4, -R4, -RZ ;  /* 0x800000ff04047221 */ /* 0x000fc80000010100 */
[----:B------:R-:W-:-:S07]  /*3ef0*/  FFMA R3, R3, R4, R3 ;  /* 0x0000000403037223 */ /* 0x000fce0000000003 */
.L_x_60:
        /* <DEDUP_REMOVED lines=17> */
.L_x_61:
[----:B------:R-:W0:Y:S02]  /*4010*/  MUFU.RCP R3, R0 ;  /* 0x0000000000037308 */ /* 0x000e240000001000 */
[----:B0-----:R-:W-:-:S04]  /*4020*/  FFMA R4, R0, R3, -1 ;  /* 0xbf80000000047423 */ /* 0x001fc80000000003 */
[----:B------:R-:W-:-:S04]  /*4030*/  FADD.FTZ R4, -R4, -RZ ;  /* 0x800000ff04047221 */ /* 0x000fc80000010100 */
[----:B------:R-:W-:-:S07]  /*4040*/  FFMA R3, R3, R4, R3 ;  /* 0x0000000403037223 */ /* 0x000fce0000000003 */
.L_x_62:
[----:B------:R-:W0:Y:S01]  /*4050*/  LDS R2, [R2+0x3c0] ;  /* 0x0003c00002027984 */ /* 0x000e220000000800 */
[----:B------:R-:W-:Y:S02]  /*4060*/  R2UR UR4, R6 ;  /* 0x00000000060472ca */ /* 0x000fe400000e0000 */
[----:B------:R-:W-:Y:S01]  /*4070*/  R2UR UR5, R7 ;  /* 0x00000000070572ca */ /* 0x000fe200000e0000 */
[----:B0-----:R-:W-:-:S12]  /*4080*/  FMUL R3, R2, R3 ;  /* 0x0000000302037220 */ /* 0x001fd80000400000 */
[----:B------:R-:W-:Y:S01]  /*4090*/  STG.E desc[UR4][R30.64+0x3c0], R3 ;  /* 0x0003c0031e007986 */ /* 0x000fe2000c101904 */
[----:B------:R-:W-:Y:S05]  /*40a0*/  EXIT ;  /* 0x000000000000794d */ /* 0x000fea0003800000 */
.L_x_16:
[----:B------:R-:W-:Y:S01]  /*40b0*/  BSSY B3, `(.L_x_63) ;  /* 0x0000008000037945 */ /* 0x000fe20003800000 */
[----:B------:R-:W-:Y:S01]  /*40c0*/  MOV R45, R12 ;  /* 0x0000000c002d7202 */ /* 0x000fe20000000f00 */
[----:B------:R-:W-:Y:S01]  /*40d0*/  IMAD.MOV.U32 R44, RZ, RZ, 0x10 ;  /* 0x00000010ff2c7424 */ /* 0x000fe200078e00ff */
[----:B------:R-:W-:Y:S02]  /*40e0*/  MOV R43, 0x1f ;  /* 0x0000001f002b7802 */ /* 0x000fe40000000f00 */
[----:B------:R-:W-:-:S07]  /*40f0*/  MOV R42, 0xffffffff ;  /* 0xffffffff002a7802 */ /* 0x000fce0000000f00 */
[----:B------:R-:W-:Y:S05]  /*4100*/  WARPSYNC.COLLECTIVE R42, `(.L_x_64) ;  /* 0x000000002a087348 */ /* 0x000fea0003c00000 */
[----:B------:R0:W1:Y:S02]  /*4110*/  SHFL.BFLY P2, R45, R45, R44, R43 ;  /* 0x0c00002c2d2d7389 */ /* 0x000064000004002b */
[----:B01----:R-:W-:Y:S05]  /*4120*/  ENDCOLLECTIVE ;  /* 0x000000000000791b */ /* 0x003fea0003800000 */
.L_x_64:
[----:B------:R-:W-:Y:S05]  /*4130*/  BSYNC B3 ;  /* 0x0000000000037941 */ /* 0x000fea0003800000 */
.L_x_63:
[----:B------:R-:W-:Y:S01]  /*4140*/  FMNMX R13, R45, R12, !PT ;  /* 0x0000000c2d0d7209 */ /* 0x000fe20007800000 */
[----:B------:R-:W-:Y:S01]  /*4150*/  IMAD.MOV.U32 R42, RZ, RZ, -0x1 ;  /* 0xffffffffff2a7424 */ /* 0x000fe200078e00ff */
[----:B------:R-:W-:Y:S02]  /*4160*/  MOV R44, 0x8 ;  /* 0x00000008002c7802 */ /* 0x000fe40000000f00 */
[----:B------:R-:W-:Y:S01]  /*4170*/  MOV R43, 0x1f ;  /* 0x0000001f002b7802 */ /* 0x000fe20000000f00 */
[----:B------:R-:W-:-:S07]  /*4180*/  IMAD.MOV.U32 R45, RZ, RZ, R13 ;  /* 0x000000ffff2d7224 */ /* 0x000fce00078e000d */
[----:B------:R-:W-:Y:S05]  /*4190*/  WARPSYNC.COLLECTIVE R42, `(.L_x_65) ;  /* 0x000000002a087348 */ /* 0x000fea0003c00000 */
[----:B------:R0:W1:Y:S02]  /*41a0*/  SHFL.BFLY P2, R45, R45, R44, R43 ;  /* 0x0c00002c2d2d7389 */ /* 0x000064000004002b */
[----:B01----:R-:W-:Y:S05]  /*41b0*/  ENDCOLLECTIVE ;  /* 0x000000000000791b */ /* 0x003fea0003800000 */
.L_x_65:
[----:B------:R-:W-:Y:S01]  /*41c0*/  IMAD.MOV.U32 R44, RZ, RZ, 0x4 ;  /* 0x00000004ff2c7424 */ /* 0x000fe200078e00ff */
[----:B------:R-:W-:-:S04]  /*41d0*/  MOV R14, R45 ;  /* 0x0000002d000e7202 */ /* 0x000fc80000000f00 */
[----:B------:R-:W-:-:S04]  /*41e0*/  FMNMX R14, R13, R14, !PT ;  /* 0x0000000e0d0e7209 */ /* 0x000fc80007800000 */
[----:B------:R-:W-:-:S07]  /*41f0*/  MOV R45, R14 ;  /* 0x0000000e002d7202 */ /* 0x000fce0000000f00 */
[----:B------:R-:W-:Y:S05]  /*4200*/  WARPSYNC.COLLECTIVE R42, `(.L_x_66) ;  /* 0x000000002a087348 */ /* 0x000fea0003c00000 */
[----:B------:R0:W1:Y:S02]  /*4210*/  SHFL.BFLY P2, R45, R45, R44, R43 ;  /* 0x0c00002c2d2d7389 */ /* 0x000064000004002b */
[----:B01----:R-:W-:Y:S05]  /*4220*/  ENDCOLLECTIVE ;  /* 0x000000000000791b */ /* 0x003fea0003800000 */
.L_x_66:
[----:B------:R-:W-:Y:S01]  /*4230*/  IMAD.MOV.U32 R44, RZ, RZ, 0x2 ;  /* 0x00000002ff2c7424 */ /* 0x000fe200078e00ff */
[----:B------:R-:W-:-:S04]  /*4240*/  MOV R15, R45 ;  /* 0x0000002d000f7202 */ /* 0x000fc80000000f00 */
[----:B------:R-:W-:-:S04]  /*4250*/  FMNMX R15, R14, R15, !PT ;  /* 0x0000000f0e0f7209 */ /* 0x000fc80007800000 */
[----:B------:R-:W-:-:S07]  /*4260*/  MOV R45, R15 ;  /* 0x0000000f002d7202 */ /* 0x000fce0000000f00 */
[----:B------:R-:W-:Y:S05]  /*4270*/  WARPSYNC.COLLECTIVE R42, `(.L_x_67) ;  /* 0x000000002a087348 */ /* 0x000fea0003c00000 */
[----:B------:R0:W1:Y:S02]  /*4280*/  SHFL.BFLY P2, R45, R45, R44, R43 ;  /* 0x0c00002c2d2d7389 */ /* 0x000064000004002b */
[----:B01----:R-:W-:Y:S05]  /*4290*/  ENDCOLLECTIVE ;  /* 0x000000000000791b */ /* 0x003fea0003800000 */
.L_x_67:
[----:B------:R-:W-:Y:S01]  /*42a0*/  IMAD.MOV.U32 R44, RZ, RZ, 0x1 ;  /* 0x00000001ff2c7424 */ /* 0x000fe200078e00ff */
[----:B------:R-:W-:-:S04]  /*42b0*/  MOV R16, R45 ;  /* 0x0000002d00107202 */ /* 0x000fc80000000f00 */
[----:B------:R-:W-:-:S04]  /*42c0*/  FMNMX R16, R15, R16, !PT ;  /* 0x000000100f107209 */ /* 0x000fc80007800000 */
[----:B------:R-:W-:-:S07]  /*42d0*/  MOV R45, R16 ;  /* 0x00000010002d7202 */ /* 0x000fce0000000f00 */
[----:B------:R-:W-:Y:S05]  /*42e0*/  WARPSYNC.COLLECTIVE R42, `(.L_x_68) ;  /* 0x000000002a087348 */ /* 0x000fea0003c00000 */
[----:B------:R0:W1:Y:S02]  /*42f0*/  SHFL.BFLY P2, R45, R45, R44, R43 ;  /* 0x0c00002c2d2d7389 */ /* 0x000064000004002b */
[----:B01----:R-:W-:Y:S05]  /*4300*/  ENDCOLLECTIVE ;  /* 0x000000000000791b */ /* 0x003fea0003800000 */
.L_x_68:
[----:B------:R-:W-:Y:S01]  /*4310*/  MOV R37, R45 ;  /* 0x0000002d00257202 */ /* 0x000fe20000000f00 */
[----:B------:R-:W-:Y:S06]  /*4320*/  BRA `(.L_x_69) ;  /* 0xffffffc800847947 */ /* 0x000fec000383ffff */
.L_x_19:
        /* <DEDUP_REMOVED lines=8> */
.L_x_71:
[----:B------:R-:W-:Y:S05]  /*43b0*/  BSYNC B3 ;  /* 0x0000000000037941 */ /* 0x000fea0003800000 */
.L_x_70:
[----:B------:R-:W-:Y:S01]  /*43c0*/  FADD R50, R45, R27 ;  /* 0x0000001b2d327221 */ /* 0x000fe20000000000 */
[----:B------:R-:W-:Y:S01]  /*43d0*/  MOV R44, 0x8 ;  /* 0x00000008002c7802 */ /* 0x000fe20000000f00 */
[----:B------:R-:W-:Y:S01]  /*43e0*/  IMAD.MOV.U32 R42, RZ, RZ, -0x1 ;  /* 0xffffffffff2a7424 */ /* 0x000fe200078e00ff */
[----:B------:R-:W-:Y:S01]  /*43f0*/  MOV R43, 0x1f ;  /* 0x0000001f002b7802 */ /* 0x000fe20000000f00 */
[----:B------:R-:W-:-:S07]  /*4400*/  IMAD.MOV.U32 R45, RZ, RZ, R50 ;  /* 0x000000ffff2d7224 */ /* 0x000fce00078e0032 */
[----:B------:R-:W-:Y:S05]  /*4410*/  WARPSYNC.COLLECTIVE R42, `(.L_x_72) ;  /* 0x000000002a087348 */ /* 0x000fea0003c00000 */
[----:B------:R0:W1:Y:S02]  /*4420*/  SHFL.BFLY P2, R45, R45, R44, R43 ;  /* 0x0c00002c2d2d7389 */ /* 0x000064000004002b */
[----:B01----:R-:W-:Y:S05]  /*4430*/  ENDCOLLECTIVE ;  /* 0x000000000000791b */ /* 0x003fea0003800000 */
.L_x_72:
[----:B------:R-:W-:Y:S01]  /*4440*/  IMAD.MOV.U32 R44, RZ, RZ, 0x4 ;  /* 0x00000004ff2c7424 */ /* 0x000fe200078e00ff */
[----:B------:R-:W-:-:S05]  /*4450*/  MOV R47, R45 ;  /* 0x0000002d002f7202 */ /* 0x000fca0000000f00 */
[----:B------:R-:W-:-:S05]  /*4460*/  FADD R40, R50, R47 ;  /* 0x0000002f32287221 */ /* 0x000fca0000000000 */
[----:B------:R-:W-:-:S07]  /*4470*/  MOV R45, R40 ;  /* 0x00000028002d7202 */ /* 0x000fce0000000f00 */
[----:B------:R-:W-:Y:S05]  /*4480*/  WARPSYNC.COLLECTIVE R42, `(.L_x_73) ;  /* 0x000000002a087348 */ /* 0x000fea0003c00000 */
[----:B------:R0:W1:Y:S02]  /*4490*/  SHFL.BFLY P2, R45, R45, R44, R43 ;  /* 0x0c00002c2d2d7389 */ /* 0x000064000004002b */
[----:B01----:R-:W-:Y:S05]  /*44a0*/  ENDCOLLECTIVE ;  /* 0x000000000000791b */ /* 0x003fea0003800000 */
.L_x_73:
[----:B------:R-:W-:Y:S01]  /*44b0*/  IMAD.MOV.U32 R44, RZ, RZ, 0x2 ;  /* 0x00000002ff2c7424 */ /* 0x000fe200078e00ff */
[----:B------:R-:W-:-:S05]  /*44c0*/  MOV R27, R45 ;  /* 0x0000002d001b7202 */ /* 0x000fca0000000f00 */
[----:B------:R-:W-:-:S05]  /*44d0*/  FADD R27, R40, R27 ;  /* 0x0000001b281b7221 */ /* 0x000fca0000000000 */
[----:B------:R-:W-:-:S07]  /*44e0*/  MOV R45, R27 ;  /* 0x0000001b002d7202 */ /* 0x000fce0000000f00 */
[----:B------:R-:W-:Y:S05]  /*44f0*/  WARPSYNC.COLLECTIVE R42, `(.L_x_74) ;  /* 0x000000002a087348 */ /* 0x000fea0003c00000 */
[----:B------:R0:W1:Y:S02]  /*4500*/  SHFL.BFLY P2, R45, R45, R44, R43 ;  /* 0x0c00002c2d2d7389 */ /* 0x000064000004002b */
[----:B01----:R-:W-:Y:S05]  /*4510*/  ENDCOLLECTIVE ;  /* 0x000000000000791b */ /* 0x003fea0003800000 */
.L_x_74:
[----:B------:R-:W-:Y:S01]  /*4520*/  IMAD.MOV.U32 R44, RZ, RZ, 0x1 ;  /* 0x00000001ff2c7424 */ /* 0x000fe200078e00ff */
[----:B------:R-:W-:-:S05]  /*4530*/  MOV R40, R45 ;  /* 0x0000002d00287202 */ /* 0x000fca0000000f00 */
[----:B------:R-:W-:-:S05]  /*4540*/  FADD R40, R27, R40 ;  /* 0x000000281b287221 */ /* 0x000fca0000000000 */
[----:B------:R-:W-:-:S07]  /*4550*/  MOV R45, R40 ;  /* 0x00000028002d7202 */ /* 0x000fce0000000f00 */
[----:B------:R-:W-:Y:S05]  /*4560*/  WARPSYNC.COLLECTIVE R42, `(.L_x_75) ;  /* 0x000000002a087348 */ /* 0x000fea0003c00000 */
[----:B------:R0:W1:Y:S02]  /*4570*/  SHFL.BFLY P2, R45, R45, R44, R43 ;  /* 0x0c00002c2d2d7389 */ /* 0x000064000004002b */
[----:B01----:R-:W-:Y:S05]  /*4580*/  ENDCOLLECTIVE ;  /* 0x000000000000791b */ /* 0x003fea0003800000 */
.L_x_75:
[----:B------:R-:W-:Y:S01]  /*4590*/  IMAD.MOV.U32 R44, RZ, RZ, 0x10 ;  /* 0x00000010ff2c7424 */ /* 0x000fe200078e00ff */
[----:B------:R-:W-:Y:S02]  /*45a0*/  MOV R27, R45 ;  /* 0x0000002d001b7202 */ /* 0x000fe40000000f00 */
[----:B------:R-:W-:-:S07]  /*45b0*/  MOV R45, R12 ;  /* 0x0000000c002d7202 */ /* 0x000fce0000000f00 */
[----:B------:R-:W-:Y:S05]  /*45c0*/  WARPSYNC.COLLECTIVE R42, `(.L_x_76) ;  /* 0x000000002a087348 */ /* 0x000fea0003c00000 */
[----:B------:R0:W1:Y:S02]  /*45d0*/  SHFL.BFLY P2, R45, R45, R44, R43 ;  /* 0x0c00002c2d2d7389 */ /* 0x000064000004002b */
[----:B01----:R-:W-:Y:S05]  /*45e0*/  ENDCOLLECTIVE ;  /* 0x000000000000791b */ /* 0x003fea0003800000 */
.L_x_76:
[----:B------:R-:W-:Y:S01]  /*45f0*/  IMAD.MOV.U32 R44, RZ, RZ, 0x8 ;  /* 0x00000008ff2c7424 */ /* 0x000fe200078e00ff */
[----:B------:R-:W-:-:S05]  /*4600*/  MOV R47, R45 ;  /* 0x0000002d002f7202 */ /* 0x000fca0000000f00 */
[----:B------:R-:W-:-:S05]  /*4610*/  FADD R12, R47, R12 ;  /* 0x0000000c2f0c7221 */ /* 0x000fca0000000000 */
[----:B------:R-:W-:-:S07]  /*4620*/  MOV R45, R12 ;  /* 0x0000000c002d7202 */ /* 0x000fce0000000f00 */
[----:B------:R-:W-:Y:S05]  /*4630*/  WARPSYNC.COLLECTIVE R42, `(.L_x_77) ;  /* 0x000000002a087348 */ /* 0x000fea0003c00000 */
[----:B------:R0:W1:Y:S02]  /*4640*/  SHFL.BFLY P2, R45, R45, R44, R43 ;  /* 0x0c00002c2d2d7389 */ /* 0x000064000004002b */
[----:B01----:R-:W-:Y:S05]  /*4650*/  ENDCOLLECTIVE ;  /* 0x000000000000791b */ /* 0x003fea0003800000 */
.L_x_77:
[----:B------:R-:W-:Y:S01]  /*4660*/  IMAD.MOV.U32 R44, RZ, RZ, 0x4 ;  /* 0x00000004ff2c7424 */ /* 0x000fe200078e00ff */
[----:B------:R-:W-:-:S05]  /*4670*/  MOV R49, R45 ;  /* 0x0000002d00317202 */ /* 0x000fca0000000f00 */
[----:B------:R-:W-:-:S05]  /*4680*/  FADD R12, R12, R49 ;  /* 0x000000310c0c7221 */ /* 0x000fca0000000000 */
[----:B------:R-:W-:-:S07]  /*4690*/  MOV R45, R12 ;  /* 0x0000000c002d7202 */ /* 0x000fce0000000f00 */
[----:B------:R-:W-:Y:S05]  /*46a0*/  WARPSYNC.COLLECTIVE R42, `(.L_x_78) ;  /* 0x000000002a087348 */ /* 0x000fea0003c00000 */
[----:B------:R0:W1:Y:S02]  /*46b0*/  SHFL.BFLY P2, R45, R45, R44, R43 ;  /* 0x0c00002c2d2d7389 */ /* 0x000064000004002b */
[----:B01----:R-:W-:Y:S05]  /*46c0*/  ENDCOLLECTIVE ;  /* 0x000000000000791b */ /* 0x003fea0003800000 */
.L_x_78:
[----:B------:R-:W-:Y:S01]  /*46d0*/  MOV R44, 0x2 ;  /* 0x00000002002c7802 */ /* 0x000fe20000000f00 */
[----:B------:R-:W-:-:S05]  /*46e0*/  FADD R12, R12, R45 ;  /* 0x0000002d0c0c7221 */ /* 0x000fca0000000000 */
[----:B------:R-:W-:-:S07]  /*46f0*/  MOV R45, R12 ;  /* 0x0000000c002d7202 */ /* 0x000fce0000000f00 */
[----:B------:R-:W-:Y:S05]  /*4700*/  WARPSYNC.COLLECTIVE R42, `(.L_x_79) ;  /* 0x000000002a087348 */ /* 0x000fea0003c00000 */
[----:B------:R0:W1:Y:S02]  /*4710*/  SHFL.BFLY P2, R45, R45, R44, R43 ;  /* 0x0c00002c2d2d7389 */ /* 0x000064000004002b */
[----:B01----:R-:W-:Y:S05]  /*4720*/  ENDCOLLECTIVE ;  /* 0x000000000000791b */ /* 0x003fea0003800000 */
.L_x_79:
[----:B------:R-:W-:Y:S01]  /*4730*/  MOV R44, 0x1 ;  /* 0x00000001002c7802 */ /* 0x000fe20000000f00 */
[----:B------:R-:W-:-:S04]  /*4740*/  IMAD.MOV.U32 R43, RZ, RZ, R45 ;  /* 0x000000ffff2b7224 */ /* 0x000fc800078e002d */
[----:B------:R-:W-:Y:S01]  /*4750*/  FADD R12, R12, R43 ;  /* 0x0000002b0c0c7221 */ /* 0x000fe20000000000 */
[----:B------:R-:W-:-:S04]  /*4760*/  IMAD.MOV.U32 R43, RZ, RZ, 0x1f ;  /* 0x0000001fff2b7424 */ /* 0x000fc800078e00ff */
[----:B------:R-:W-:-:S07]  /*4770*/  MOV R45, R12 ;  /* 0x0000000c002d7202 */ /* 0x000fce0000000f00 */
[----:B------:R-:W-:Y:S05]  /*4780*/  WARPSYNC.COLLECTIVE R42, `(.L_x_80) ;  /* 0x000000002a087348 */ /* 0x000fea0003c00000 */
[----:B------:R0:W1:Y:S02]  /*4790*/  SHFL.BFLY P2, R45, R45, R44, R43 ;  /* 0x0c00002c2d2d7389 */ /* 0x000064000004002b */
[----:B01----:R-:W-:Y:S05]  /*47a0*/  ENDCOLLECTIVE ;  /* 0x000000000000791b */ /* 0x003fea0003800000 */
.L_x_80:
[----:B------:R-:W-:Y:S01]  /*47b0*/  IMAD.MOV.U32 R44, RZ, RZ, 0x10 ;  /* 0x00000010ff2c7424 */ /* 0x000fe200078e00ff */
[----:B------:R-:W-:Y:S02]  /*47c0*/  MOV R43, R45 ;  /* 0x0000002d002b7202 */ /* 0x000fe40000000f00 */
[----:B------:R-:W-:-:S03]  /*47d0*/  MOV R45, R13 ;  /* 0x0000000d002d7202 */ /* 0x000fc60000000f00 */
[----:B------:R-:W-:Y:S01]  /*47e0*/  FADD R12, R12, R43 ;  /* 0x0000002b0c0c7221 */ /* 0x000fe20000000000 */
[----:B------:R-:W-:-:S07]  /*47f0*/  MOV R43, 0x1f ;  /* 0x0000001f002b7802 */ /* 0x000fce0000000f00 */
[----:B------:R-:W-:Y:S05]  /*4800*/  WARPSYNC.COLLECTIVE R42, `(.L_x_81) ;  /* 0x000000002a087348 */ /* 0x000fea0003c00000 */
[----:B------:R0:W1:Y:S02]  /*4810*/  SHFL.BFLY P2, R45, R45, R44, R43 ;  /* 0x0c00002c2d2d7389 */ /* 0x000064000004002b */
[----:B01----:R-:W-:Y:S05]  /*4820*/  ENDCOLLECTIVE ;  /* 0x000000000000791b */ /* 0x003fea0003800000 */
.L_x_81:
[----:B------:R-:W-:Y:S02]  /*4830*/  MOV R44, 0x8 ;  /* 0x00000008002c7802 */ /* 0x000fe40000000f00 */
[----:B------:R-:W-:-:S05]  /*4840*/  MOV R46, R45 ;  /* 0x0000002d002e7202 */ /* 0x000fca0000000f00 */
[----:B------:R-:W-:-:S04]  /*4850*/  FADD R13, R46, R13 ;  /* 0x0000000d2e0d7221 */ /* 0x000fc80000000000 */
[----:B------:R-:W-:-:S07]  /*4860*/  IMAD.MOV.U32 R45, RZ, RZ, R13 ;  /* 0x000000ffff2d7224 */ /* 0x000fce00078e000d */
[----:B------:R-:W-:Y:S05]  /*4870*/  WARPSYNC.COLLECTIVE R42, `(.L_x_82) ;  /* 0x000000002a087348 */ /* 0x000fea0003c00000 */
[----:B------:R0:W1:Y:S02]  /*4880*/  SHFL.BFLY P2, R45, R45, R44, R43 ;  /* 0x0c00002c2d2d7389 */ /* 0x000064000004002b */
[----:B01----:R-:W-:Y:S05]  /*4890*/  ENDCOLLECTIVE ;  /* 0x000000000000791b */ /* 0x003fea0003800000 */
.L_x_82:
[----:B------:R-:W-:Y:S02]  /*48a0*/  MOV R44, 0x4 ;  /* 0x00000004002c7802 */ /* 0x000fe40000000f00 */
[----:B------:R-:W-:-:S05]  /*48b0*/  MOV R48, R45 ;  /* 0x0000002d00307202 */ /* 0x000fca0000000f00 */
[----:B------:R-:W-:-:S04]  /*48c0*/  FADD R13, R13, R48 ;  /* 0x000000300d0d7221 */ /* 0x000fc80000000000 */
[----:B------:R-:W-:-:S07]  /*48d0*/  IMAD.MOV.U32 R45, RZ, RZ, R13 ;  /* 0x000000ffff2d7224 */ /* 0x000fce00078e000d */
[----:B------:R-:W-:Y:S05]  /*48e0*/  WARPSYNC.COLLECTIVE R42, `(.L_x_83) ;  /* 0x000000002a087348 */ /* 0x000fea0003c00000 */
[----:B------:R0:W1:Y:S02]  /*48f0*/  SHFL.BFLY P2, R45, R45, R44, R43 ;  /* 0x0c00002c2d2d7389 */ /* 0x000064000004002b */
[----:B01----:R-:W-:Y:S05]  /*4900*/  ENDCOLLECTIVE ;  /* 0x000000000000791b */ /* 0x003fea0003800000 */
.L_x_83:
[----:B------:R-:W-:Y:S02]  /*4910*/  MOV R44, 0x2 ;  /* 0x00000002002c7802 */ /* 0x000fe40000000f00 */
[----:B------:R-:W-:-:S05]  /*4920*/  MOV R42, R45 ;  /* 0x0000002d002a7202 */ /* 0x000fca0000000f00 */
[----:B------:R-:W-:Y:S01]  /*4930*/  FADD R13, R13, R42 ;  /* 0x0000002a0d0d7221 */ /* 0x000fe20000000000 */
[----:B------:R-:W-:-:S03]  /*4940*/  MOV R42, 0xffffffff ;  /* 0xffffffff002a7802 */ /* 0x000fc60000000f00 */
[----:B------:R-:W-:-:S07]  /*4950*/  IMAD.MOV.U32 R45, RZ, RZ, R13 ;  /* 0x000000ffff2d7224 */ /* 0x000fce00078e000d */
[----:B------:R-:W-:Y:S05]  /*4960*/  WARPSYNC.COLLECTIVE R42, `(.L_x_84) ;  /* 0x000000002a087348 */ /* 0x000fea0003c00000 */
[----:B------:R0:W1:Y:S02]  /*4970*/  SHFL.BFLY P2, R45, R45, R44, R43 ;  /* 0x0c00002c2d2d7389 */ /* 0x000064000004002b */
[----:B01----:R-:W-:Y:S05]  /*4980*/  ENDCOLLECTIVE ;  /* 0x000000000000791b */ /* 0x003fea0003800000 */
.L_x_84:
[----:B------:R-:W-:Y:S01]  /*4990*/  MOV R44, 0x1 ;  /* 0x00000001002c7802 */ /* 0x000fe20000000f00 */
[----:B------:R-:W-:-:S04]  /*49a0*/  IMAD.MOV.U32 R42, RZ, RZ, R45 ;  /* 0x000000ffff2a7224 */ /* 0x000fc800078e002d */
[----:B------:R-:W-:Y:S01]  /*49b0*/  FADD R13, R13, R42 ;  /* 0x0000002a0d0d7221 */ /* 0x000fe20000000000 */
[----:B------:R-:W-:-:S04]  /*49c0*/  IMAD.MOV.U32 R42, RZ, RZ, -0x1 ;  /* 0xffffffffff2a7424 */ /* 0x000fc800078e00ff */
[----:B------:R-:W-:-:S07]  /*49d0*/  MOV R45, R13 ;  /* 0x0000000d002d7202 */ /* 0x000fce0000000f00 */
[----:B------:R-:W-:Y:S05]  /*49e0*/  WARPSYNC.COLLECTIVE R42, `(.L_x_85) ;  /* 0x000000002a087348 */ /* 0x000fea0003c00000 */
[----:B------:R0:W1:Y:S02]  /*49f0*/  SHFL.BFLY P2, R45, R45, R44, R43 ;  /* 0x0c00002c2d2d7389 */ /* 0x000064000004002b */
[----:B01----:R-:W-:Y:S05]  /*4a00*/  ENDCOLLECTIVE ;  /* 0x000000000000791b */ /* 0x003fea0003800000 */
.L_x_85:
        /* <DEDUP_REMOVED lines=8> */
.L_x_86:
[----:B------:R-:W-:Y:S02]  /*4a90*/  MOV R44, 0x8 ;  /* 0x00000008002c7802 */ /* 0x000fe40000000f00 */
[----:B------:R-:W-:-:S05]  /*4aa0*/  MOV R47, R45 ;  /* 0x0000002d002f7202 */ /* 0x000fca0000000f00 */
[----:B------:R-:W-:-:S04]  /*4ab0*/  FADD R14, R47, R14 ;  /* 0x0000000e2f0e7221 */ /* 0x000fc80000000000 */
[----:B------:R-:W-:-:S07]  /*4ac0*/  IMAD.MOV.U32 R45, RZ, RZ, R14 ;  /* 0x000000ffff2d7224 */ /* 0x000fce00078e000e */
[----:B------:R-:W-:Y:S05]  /*4ad0*/  WARPSYNC.COLLECTIVE R42, `(.L_x_87) ;  /* 0x000000002a087348 */ /* 0x000fea0003c00000 */
[----:B------:R0:W1:Y:S02]  /*4ae0*/  SHFL.BFLY P2, R45, R45, R44, R43 ;  /* 0x0c00002c2d2d7389 */ /* 0x000064000004002b */
[----:B01----:R-:W-:Y:S05]  /*4af0*/  ENDCOLLECTIVE ;  /* 0x000000000000791b */ /* 0x003fea0003800000 */
.L_x_87:
[----:B------:R-:W-:Y:S02]  /*4b00*/  MOV R44, 0x4 ;  /* 0x00000004002c7802 */ /* 0x000fe40000000f00 */
[----:B------:R-:W-:-:S05]  /*4b10*/  MOV R47, R45 ;  /* 0x0000002d002f7202 */ /* 0x000fca0000000f00 */
[----:B------:R-:W-:-:S04]  /*4b20*/  FADD R14, R14, R47 ;  /* 0x0000002f0e0e7221 */ /* 0x000fc80000000000 */
[----:B------:R-:W-:-:S07]  /*4b30*/  IMAD.MOV.U32 R45, RZ, RZ, R14 ;  /* 0x000000ffff2d7224 */ /* 0x000fce00078e000e */
[----:B------:R-:W-:Y:S05]  /*4b40*/  WARPSYNC.COLLECTIVE R42, `(.L_x_88) ;  /* 0x000000002a087348 */ /* 0x000fea0003c00000 */
[----:B------:R0:W1:Y:S02]  /*4b50*/  SHFL.BFLY P2, R45, R45, R44, R43 ;  /* 0x0c00002c2d2d7389 */ /* 0x000064000004002b */
[----:B01----:R-:W-:Y:S05]  /*4b60*/  ENDCOLLECTIVE ;  /* 0x000000000000791b */ /* 0x003fea0003800000 */
.L_x_88:
[----:B------:R-:W-:Y:S02]  /*4b70*/  IMAD.MOV.U32 R44, RZ, RZ, 0x2 ;  /* 0x00000002ff2c7424 */ /* 0x000fe400078e00ff */
[----:B------:R-:W-:-:S05]  /*4b80*/  FADD R14, R14, R45 ;  /* 0x0000002d0e0e7221 */ /* 0x000fca0000000000 */
[----:B------:R-:W-:-:S07]  /*4b90*/  MOV R45, R14 ;  /* 0x0000000e002d7202 */ /* 0x000fce0000000f00 */
[----:B------:R-:W-:Y:S05]  /*4ba0*/  WARPSYNC.COLLECTIVE R42, `(.L_x_89) ;  /* 0x000000002a087348 */ /* 0x000fea0003c00000 */
[----:B------:R0:W1:Y:S02]  /*4bb0*/  SHFL.BFLY P2, R45, R45, R44, R43 ;  /* 0x0c00002c2d2d7389 */ /* 0x000064000004002b */
[----:B01----:R-:W-:Y:S05]  /*4bc0*/  ENDCOLLECTIVE ;  /* 0x000000000000791b */ /* 0x003fea0003800000 */
.L_x_89:
[----:B------:R-:W-:Y:S01]  /*4bd0*/  MOV R44, 0x1 ;  /* 0x00000001002c7802 */ /* 0x000fe20000000f00 */
[----:B------:R-:W-:-:S05]  /*4be0*/  FADD R14, R14, R45 ;  /* 0x0000002d0e0e7221 */ /* 0x000fca0000000000 */
[----:B------:R-:W-:-:S07]  /*4bf0*/  MOV R45, R14 ;  /* 0x0000000e002d7202 */ /* 0x000fce0000000f00 */
[----:B------:R-:W-:Y:S05]  /*4c00*/  WARPSYNC.COLLECTIVE R42, `(.L_x_90) ;  /* 0x000000002a087348 */ /* 0x000fea0003c00000 */
[----:B------:R0:W1:Y:S02]  /*4c10*/  SHFL.BFLY P2, R45, R45, R44, R43 ;  /* 0x0c00002c2d2d7389 */ /* 0x000064000004002b */
[----:B01----:R-:W-:Y:S05]  /*4c20*/  ENDCOLLECTIVE ;  /* 0x000000000000791b */ /* 0x003fea0003800000 */
.L_x_90:
[----:B------:R-:W-:Y:S01]  /*4c30*/  MOV R44, 0x10 ;  /* 0x00000010002c7802 */ /* 0x000fe20000000f00 */
[----:B------:R-:W-:Y:S01]  /*4c40*/  IMAD.MOV.U32 R43, RZ, RZ, R45 ;  /* 0x000000ffff2b7224 */ /* 0x000fe200078e002d */
[----:B------:R-:W-:-:S03]  /*4c50*/  MOV R45, R15 ;  /* 0x0000000f002d7202 */ /* 0x000fc60000000f00 */
[----:B------:R-:W-:Y:S01]  /*4c60*/  FADD R14, R14, R43 ;  /* 0x0000002b0e0e7221 */ /* 0x000fe20000000000 */
[----:B------:R-:W-:-:S07]  /*4c70*/  IMAD.MOV.U32 R43, RZ, RZ, 0x1f ;  /* 0x0000001fff2b7424 */ /* 0x000fce00078e00ff */
[----:B------:R-:W-:Y:S05]  /*4c80*/  WARPSYNC.COLLECTIVE R42, `(.L_x_91) ;  /* 0x000000002a087348 */ /* 0x000fea0003c00000 */
[----:B------:R0:W1:Y:S02]  /*4c90*/  SHFL.BFLY P2, R45, R45, R44, R43 ;  /* 0x0c00002c2d2d7389 */ /* 0x000064000004002b */
[----:B01----:R-:W-:Y:S05]  /*4ca0*/  ENDCOLLECTIVE ;  /* 0x000000000000791b */ /* 0x003fea0003800000 */
.L_x_91:
[----:B------:R-:W-:Y:S01]  /*4cb0*/  IMAD.MOV.U32 R44, RZ, RZ, 0x8 ;  /* 0x00000008ff2c7424 */ /* 0x000fe200078e00ff */
[----:B------:R-:W-:-:S05]  /*4cc0*/  MOV R46, R45 ;  /* 0x0000002d002e7202 */ /* 0x000fca0000000f00 */
[----:B------:R-:W-:-:S05]  /*4cd0*/  FADD R15, R46, R15 ;  /* 0x0000000f2e0f7221 */ /* 0x000fca0000000000 */
[----:B------:R-:W-:-:S07]  /*4ce0*/  MOV R45, R15 ;  /* 0x0000000f002d7202 */ /* 0x000fce0000000f00 */
[----:B------:R-:W-:Y:S05]  /*4cf0*/  WARPSYNC.COLLECTIVE R42, `(.L_x_92) ;  /* 0x000000002a087348 */ /* 0x000fea0003c00000 */
[----:B------:R0:W1:Y:S02]  /*4d00*/  SHFL.BFLY P2, R45, R45, R44, R43 ;  /* 0x0c00002c2d2d7389 */ /* 0x000064000004002b */
[----:B01----:R-:W-:Y:S05]  /*4d10*/  ENDCOLLECTIVE ;  /* 0x000000000000791b */ /* 0x003fea0003800000 */
.L_x_92:
[----:B------:R-:W-:Y:S01]  /*4d20*/  IMAD.MOV.U32 R44, RZ, RZ, 0x4 ;  /* 0x00000004ff2c7424 */ /* 0x000fe200078e00ff */
[----:B------:R-:W-:-:S05]  /*4d30*/  MOV R46, R45 ;  /* 0x0000002d002e7202 */ /* 0x000fca0000000f00 */
[----:B------:R-:W-:-:S05]  /*4d40*/  FADD R15, R15, R46 ;  /* 0x0000002e0f0f7221 */ /* 0x000fca0000000000 */
[----:B------:R-:W-:-:S07]  /*4d50*/  MOV R45, R15 ;  /* 0x0000000f002d7202 */ /* 0x000fce0000000f00 */
[----:B------:R-:W-:Y:S05]  /*4d60*/  WARPSYNC.COLLECTIVE R42, `(.L_x_93) ;  /* 0x000000002a087348 */ /* 0x000fea0003c00000 */
[----:B------:R0:W1:Y:S02]  /*4d70*/  SHFL.BFLY P2, R45, R45, R44, R43 ;  /* 0x0c00002c2d2d7389 */ /* 0x000064000004002b */
[----:B01----:R-:W-:Y:S05]  /*4d80*/  ENDCOLLECTIVE ;  /* 0x000000000000791b */ /* 0x003fea0003800000 */
.L_x_93:
[----:B------:R-:W-:Y:S01]  /*4d90*/  IMAD.MOV.U32 R44, RZ, RZ, 0x2 ;  /* 0x00000002ff2c7424 */ /* 0x000fe200078e00ff */
[----:B------:R-:W-:-:S05]  /*4da0*/  MOV R42, R45 ;  /* 0x0000002d002a7202 */ /* 0x000fca0000000f00 */
[----:B------:R-:W-:Y:S01]  /*4db0*/  FADD R15, R15, R42 ;  /* 0x0000002a0f0f7221 */ /* 0x000fe20000000000 */
[----:B------:R-:W-:-:S04]  /*4dc0*/  MOV R42, 0xffffffff ;  /* 0xffffffff002a7802 */ /* 0x000fc80000000f00 */
[----:B------:R-:W-:-:S07]  /*4dd0*/  MOV R45, R15 ;  /* 0x0000000f002d7202 */ /* 0x000fce0000000f00 */
[----:B------:R-:W-:Y:S05]  /*4de0*/  WARPSYNC.COLLECTIVE R42, `(.L_x_94) ;  /* 0x000000002a087348 */ /* 0x000fea0003c00000 */
[----:B------:R0:W1:Y:S02]  /*4df0*/  SHFL.BFLY P2, R45, R45, R44, R43 ;  /* 0x0c00002c2d2d7389 */ /* 0x000064000004002b */
[----:B01----:R-:W-:Y:S05]  /*4e00*/  ENDCOLLECTIVE ;  /* 0x000000000000791b */ /* 0x003fea0003800000 */
.L_x_94:
[----:B------:R-:W-:Y:S02]  /*4e10*/  IMAD.MOV.U32 R44, RZ, RZ, 0x1 ;  /* 0x00000001ff2c7424 */ /* 0x000fe400078e00ff */
[----:B------:R-:W-:-:S05]  /*4e20*/  FADD R15, R15, R45 ;  /* 0x0000002d0f0f7221 */ /* 0x000fca0000000000 */
[----:B------:R-:W-:-:S07]  /*4e30*/  MOV R45, R15 ;  /* 0x0000000f002d7202 */ /* 0x000fce0000000f00 */
[----:B------:R-:W-:Y:S05]  /*4e40*/  WARPSYNC.COLLECTIVE R42, `(.L_x_95) ;  /* 0x000000002a087348 */ /* 0x000fea0003c00000 */
[----:B------:R0:W1:Y:S02]  /*4e50*/  SHFL.BFLY P2, R45, R45, R44, R43 ;  /* 0x0c00002c2d2d7389 */ /* 0x000064000004002b */
[----:B01----:R-:W-:Y:S05]  /*4e60*/  ENDCOLLECTIVE ;  /* 0x000000000000791b */ /* 0x003fea0003800000 */
.L_x_95:
        /* <DEDUP_REMOVED lines=8> */
.L_x_96:
[----:B------:R-:W-:Y:S02]  /*4ef0*/  MOV R44, 0x8 ;  /* 0x00000008002c7802 */ /* 0x000fe40000000f00 */
[----:B------:R-:W-:-:S05]  /*4f00*/  MOV R47, R45 ;  /* 0x0000002d002f7202 */ /* 0x000fca0000000f00 */
[----:B------:R-:W-:-:S04]  /*4f10*/  FADD R16, R47, R16 ;  /* 0x000000102f107221 */ /* 0x000fc80000000000 */
[----:B------:R-:W-:-:S07]  /*4f20*/  IMAD.MOV.U32 R45, RZ, RZ, R16 ;  /* 0x000000ffff2d7224 */ /* 0x000fce00078e0010 */
[----:B------:R-:W-:Y:S05]  /*4f30*/  WARPSYNC.COLLECTIVE R42, `(.L_x_97) ;  /* 0x000000002a087348 */ /* 0x000fea0003c00000 */
[----:B------:R0:W1:Y:S02]  /*4f40*/  SHFL.BFLY P2, R45, R45, R44, R43 ;  /* 0x0c00002c2d2d7389 */ /* 0x000064000004002b */
[----:B01----:R-:W-:Y:S05]  /*4f50*/  ENDCOLLECTIVE ;  /* 0x000000000000791b */ /* 0x003fea0003800000 */
.L_x_97:
        /* <DEDUP_REMOVED lines=8> */
.L_x_98:
[----:B------:R-:W-:Y:S01]  /*4fe0*/  MOV R44, 0x2 ;  /* 0x00000002002c7802 */ /* 0x000fe20000000f00 */
[----:B------:R-:W-:-:S04]  /*4ff0*/  FADD R16, R16, R45 ;  /* 0x0000002d10107221 */ /* 0x000fc80000000000 */
[----:B------:R-:W-:-:S07]  /*5000*/  IMAD.MOV.U32 R45, RZ, RZ, R16 ;  /* 0x000000ffff2d7224 */ /* 0x000fce00078e0010 */
[----:B------:R-:W-:Y:S05]  /*5010*/  WARPSYNC.COLLECTIVE R42, `(.L_x_99) ;  /* 0x000000002a087348 */ /* 0x000fea0003c00000 */
[----:B------:R0:W1:Y:S02]  /*5020*/  SHFL.BFLY P2, R45, R45, R44, R43 ;  /* 0x0c00002c2d2d7389 */ /* 0x000064000004002b */
[----:B01----:R-:W-:Y:S05]  /*5030*/  ENDCOLLECTIVE ;  /* 0x000000000000791b */ /* 0x003fea0003800000 */
.L_x_99:
        /* <DEDUP_REMOVED lines=8> */
.L_x_100:
[----:B------:R-:W-:Y:S01]  /*50c0*/  MOV R44, 0x10 ;  /* 0x00000010002c7802 */ /* 0x000fe20000000f00 */
[----:B------:R-:W-:Y:S01]  /*50d0*/  FADD R16, R16, R45 ;  /* 0x0000002d10107221 */ /* 0x000fe20000000000 */
[----:B------:R-:W-:-:S07]  /*50e0*/  IMAD.MOV.U32 R45, RZ, RZ, R17 ;  /* 0x000000ffff2d7224 */ /* 0x000fce00078e0011 */
[----:B------:R-:W-:Y:S05]  /*50f0*/  WARPSYNC.COLLECTIVE R42, `(.L_x_101) ;  /* 0x000000002a087348 */ /* 0x000fea0003c00000 */
[----:B------:R0:W1:Y:S02]  /*5100*/  SHFL.BFLY P2, R45, R45, R44, R43 ;  /* 0x0c00002c2d2d7389 */ /* 0x000064000004002b */
[----:B01----:R-:W-:Y:S05]  /*5110*/  ENDCOLLECTIVE ;  /* 0x000000000000791b */ /* 0x003fea0003800000 */
.L_x_101:
[----:B------:R-:W-:Y:S02]  /*5120*/  IMAD.MOV.U32 R44, RZ, RZ, 0x8 ;  /* 0x00000008ff2c7424 */ /* 0x000fe400078e00ff */
[----:B------:R-:W-:-:S05]  /*5130*/  FADD R17, R45, R17 ;  /* 0x000000112d117221 */ /* 0x000fca0000000000 */
[----:B------:R-:W-:-:S07]  /*5140*/  MOV R45, R17 ;  /* 0x00000011002d7202 */ /* 0x000fce0000000f00 */
[----:B------:R-:W-:Y:S05]  /*5150*/  WARPSYNC.COLLECTIVE R42, `(.L_x_102) ;  /* 0x000000002a087348 */ /* 0x000fea0003c00000 */
[----:B------:R0:W1:Y:S02]  /*5160*/  SHFL.BFLY P2, R45, R45, R44, R43 ;  /* 0x0c00002c2d2d7389 */ /* 0x000064000004002b */
[----:B01----:R-:W-:Y:S05]  /*5170*/  ENDCOLLECTIVE ;  /* 0x000000000000791b */ /* 0x003fea0003800000 */
.L_x_102:
        /* <DEDUP_REMOVED lines=8> */
.L_x_103:
        /* <DEDUP_REMOVED lines=8> */
.L_x_104:
[----:B------:R-:W-:Y:S01]  /*5280*/  MOV R44, 0x1 ;  /* 0x00000001002c7802 */ /* 0x000fe20000000f00 */
[----:B------:R-:W-:-:S04]  /*5290*/  FADD R17, R17, R45 ;  /* 0x0000002d11117221 */ /* 0x000fc80000000000 */
[----:B------:R-:W-:-:S07]  /*52a0*/  IMAD.MOV.U32 R45, RZ, RZ, R17 ;  /* 0x000000ffff2d7224 */ /* 0x000fce00078e0011 */
[----:B------:R-:W-:Y:S05]  /*52b0*/  WARPSYNC.COLLECTIVE R42, `(.L_x_105) ;  /* 0x000000002a087348 */ /* 0x000fea0003c00000 */
[----:B------:R0:W1:Y:S02]  /*52c0*/  SHFL.BFLY P2, R45, R45, R44, R43 ;  /* 0x0c00002c2d2d7389 */ /* 0x000064000004002b */
[----:B01----:R-:W-:Y:S05]  /*52d0*/  ENDCOLLECTIVE ;  /* 0x000000000000791b */ /* 0x003fea0003800000 */
.L_x_105:
[----:B------:R-:W-:Y:S02]  /*52e0*/  IMAD.MOV.U32 R44, RZ, RZ, 0x10 ;  /* 0x00000010ff2c7424 */ /* 0x000fe400078e00ff */
[----:B------:R-:W-:Y:S01]  /*52f0*/  FADD R17, R17, R45 ;  /* 0x0000002d11117221 */ /* 0x000fe20000000000 */
[----:B------:R-:W-:-:S07]  /*5300*/  MOV R45, R18 ;  /* 0x00000012002d7202 */ /* 0x000fce0000000f00 */
[----:B------:R-:W-:Y:S05]  /*5310*/  WARPSYNC.COLLECTIVE R42, `(.L_x_106) ;  /* 0x000000002a087348 */ /* 0x000fea0003c00000 */
[----:B------:R0:W1:Y:S02]  /*5320*/  SHFL.BFLY P2, R45, R45, R44, R43 ;  /* 0x0c00002c2d2d7389 */ /* 0x000064000004002b */
[----:B01----:R-:W-:Y:S05]  /*5330*/  ENDCOLLECTIVE ;  /* 0x000000000000791b */ /* 0x003fea0003800000 */
.L_x_106:
[----:B------:R-:W-:Y:S01]  /*5340*/  MOV R44, 0x8 ;  /* 0x00000008002c7802 */ /* 0x000fe20000000f00 */
[----:B------:R-:W-:-:S05]  /*5350*/  FADD R18, R45, R18 ;  /* 0x000000122d127221 */ /* 0x000fca0000000000 */
[----:B------:R-:W-:-:S07]  /*5360*/  MOV R45, R18 ;  /* 0x00000012002d7202 */ /* 0x000fce0000000f00 */
[----:B------:R-:W-:Y:S05]  /*5370*/  WARPSYNC.COLLECTIVE R42, `(.L_x_107) ;  /* 0x000000002a087348 */ /* 0x000fea0003c00000 */
[----:B------:R0:W1:Y:S02]  /*5380*/  SHFL.BFLY P2, R45, R45, R44, R43 ;  /* 0x0c00002c2d2d7389 */ /* 0x000064000004002b */
[----:B01----:R-:W-:Y:S05]  /*5390*/  ENDCOLLECTIVE ;  /* 0x000000000000791b */ /* 0x003fea0003800000 */
.L_x_107:
        /* <DEDUP_REMOVED lines=8> */
.L_x_108:
[----:B------:R-:W-:Y:S01]  /*5420*/  MOV R44, 0x2 ;  /* 0x00000002002c7802 */ /* 0x000fe20000000f00 */
[----:B------:R-:W-:-:S05]  /*5430*/  FADD R18, R18, R45 ;  /* 0x0000002d12127221 */ /* 0x000fca0000000000 */
[----:B------:R-:W-:-:S07]  /*5440*/  MOV R45, R18 ;  /* 0x00000012002d7202 */ /* 0x000fce0000000f00 */
[----:B------:R-:W-:Y:S05]  /*5450*/  WARPSYNC.COLLECTIVE R42, `(.L_x_109) ;  /* 0x000000002a087348 */ /* 0x000fea0003c00000 */
[----:B------:R0:W1:Y:S02]  /*5460*/  SHFL.BFLY P2, R45, R45, R44, R43 ;  /* 0x0c00002c2d2d7389 */ /* 0x000064000004002b */
[----:B01----:R-:W-:Y:S05]  /*5470*/  ENDCOLLECTIVE ;  /* 0x000000000000791b */ /* 0x003fea0003800000 */
.L_x_109:
[----:B------:R-:W-:Y:S01]  /*5480*/  MOV R44, 0x1 ;  /* 0x00000001002c7802 */ /* 0x000fe20000000f00 */
[----:B------:R-:W-:-:S04]  /*5490*/  FADD R18, R18, R45 ;  /* 0x0000002d12127221 */ /* 0x000fc80000000000 */
[----:B------:R-:W-:-:S07]  /*54a0*/  IMAD.MOV.U32 R45, RZ, RZ, R18 ;  /* 0x000000ffff2d7224 */ /* 0x000fce00078e0012 */
[----:B------:R-:W-:Y:S05]  /*54b0*/  WARPSYNC.COLLECTIVE R42, `(.L_x_110) ;  /* 0x000000002a087348 */ /* 0x000fea0003c00000 */
[----:B------:R0:W1:Y:S02]  /*54c0*/  SHFL.BFLY P2, R45, R45, R44, R43 ;  /* 0x0c00002c2d2d7389 */ /* 0x000064000004002b */
[----:B01----:R-:W-:Y:S05]  /*54d0*/  ENDCOLLECTIVE ;  /* 0x000000000000791b */ /* 0x003fea0003800000 */
.L_x_110:
[----:B------:R-:W-:Y:S02]  /*54e0*/  MOV R44, 0x10 ;  /* 0x00000010002c7802 */ /* 0x000fe40000000f00 */
[----:B------:R-:W-:Y:S01]  /*54f0*/  MOV R43, R45 ;  /* 0x0000002d002b7202 */ /* 0x000fe20000000f00 */
[----:B------:R-:W-:-:S04]  /*5500*/  IMAD.MOV.U32 R45, RZ, RZ, R19 ;  /* 0x000000ffff2d7224 */ /* 0x000fc800078e0013 */
[----:B------:R-:W-:Y:S01]  /*5510*/  FADD R18, R18, R43 ;  /* 0x0000002b12127221 */ /* 0x000fe20000000000 */
[----:B------:R-:W-:-:S07]  /*5520*/  MOV R43, 0x1f ;  /* 0x0000001f002b7802 */ /* 0x000fce0000000f00 */
[----:B------:R-:W-:Y:S05]  /*5530*/  WARPSYNC.COLLECTIVE R42, `(.L_x_111) ;  /* 0x000000002a087348 */ /* 0x000fea0003c00000 */
[----:B------:R0:W1:Y:S02]  /*5540*/  SHFL.BFLY P2, R45, R45, R44, R43 ;  /* 0x0c00002c2d2d7389 */ /* 0x000064000004002b */
[----:B01----:R-:W-:Y:S05]  /*5550*/  ENDCOLLECTIVE ;  /* 0x000000000000791b */ /* 0x003fea0003800000 */
.L_x_111:
[----:B------:R-:W-:Y:S01]  /*5560*/  MOV R44, 0x8 ;  /* 0x00000008002c7802 */ /* 0x000fe20000000f00 */
[----:B------:R-:W-:-:S04]  /*5570*/  FADD R19, R45, R19 ;  /* 0x000000132d137221 */ /* 0x000fc80000000000 */
[----:B------:R-:W-:-:S07]  /*5580*/  IMAD.MOV.U32 R45, RZ, RZ, R19 ;  /* 0x000000ffff2d7224 */ /* 0x000fce00078e0013 */
[----:B------:R-:W-:Y:S05]  /*5590*/  WARPSYNC.COLLECTIVE R42, `(.L_x_112) ;  /* 0x000000002a087348 */ /* 0x000fea0003c00000 */
[----:B------:R0:W1:Y:S02]  /*55a0*/  SHFL.BFLY P2, R45, R45, R44, R43 ;  /* 0x0c00002c2d2d7389 */ /* 0x000064000004002b */
[----:B01----:R-:W-:Y:S05]  /*55b0*/  ENDCOLLECTIVE ;  /* 0x000000000000791b */ /* 0x003fea0003800000 */
.L_x_112:
        /* <DEDUP_REMOVED lines=8> */
.L_x_113:
        /* <DEDUP_REMOVED lines=8> */
.L_x_114:
        /* <DEDUP_REMOVED lines=8> */
.L_x_115:
[----:B------:R-:W-:Y:S02]  /*5740*/  IMAD.MOV.U32 R44, RZ, RZ, 0x10 ;  /* 0x00000010ff2c7424 */ /* 0x000fe400078e00ff */
[----:B------:R-:W-:Y:S01]  /*5750*/  FADD R19, R19, R45 ;  /* 0x0000002d13137221 */ /* 0x000fe20000000000 */
[----:B------:R-:W-:-:S07]  /*5760*/  MOV R45, R20 ;  /* 0x00000014002d7202 */ /* 0x000fce0000000f00 */
[----:B------:R-:W-:Y:S05]  /*5770*/  WARPSYNC.COLLECTIVE R42, `(.L_x_116) ;  /* 0x000000002a087348 */ /* 0x000fea0003c00000 */
[----:B------:R0:W1:Y:S02]  /*5780*/  SHFL.BFLY P2, R45, R45, R44, R43 ;  /* 0x0c00002c2d2d7389 */ /* 0x000064000004002b */
[----:B01----:R-:W-:Y:S05]  /*5790*/  ENDCOLLECTIVE ;  /* 0x000000000000791b */ /* 0x003fea0003800000 */
.L_x_116:
[----:B------:R-:W-:Y:S01]  /*57a0*/  MOV R44, 0x8 ;  /* 0x00000008002c7802 */ /* 0x000fe20000000f00 */
[----:B------:R-:W-:-:S05]  /*57b0*/  FADD R20, R45, R20 ;  /* 0x000000142d147221 */ /* 0x000fca0000000000 */
[----:B------:R-:W-:-:S07]  /*57c0*/  MOV R45, R20 ;  /* 0x00000014002d7202 */ /* 0x000fce0000000f00 */
[----:B------:R-:W-:Y:S05]  /*57d0*/  WARPSYNC.COLLECTIVE R42, `(.L_x_117) ;  /* 0x000000002a087348 */ /* 0x000fea0003c00000 */
[----:B------:R0:W1:Y:S02]  /*57e0*/  SHFL.BFLY P2, R45, R45, R44, R43 ;  /* 0x0c00002c2d2d7389 */ /* 0x000064000004002b */
[----:B01----:R-:W-:Y:S05]  /*57f0*/  ENDCOLLECTIVE ;  /* 0x000000000000791b */ /* 0x003fea0003800000 */
.L_x_117:
[----:B------:R-:W-:Y:S01]  /*5800*/  MOV R44, 0x4 ;  /* 0x00000004002c7802 */ /* 0x000fe20000000f00 */
[----:B------:R-:W-:-:S04]  /*5810*/  FADD R20, R20, R45 ;  /* 0x0000002d14147221 */ /* 0x000fc80000000000 */
[----:B------:R-:W-:-:S07]  /*5820*/  IMAD.MOV.U32 R45, RZ, RZ, R20 ;  /* 0x000000ffff2d7224 */ /* 0x000fce00078e0014 */
[----:B------:R-:W-:Y:S05]  /*5830*/  WARPSYNC.COLLECTIVE R42, `(.L_x_118) ;  /* 0x000000002a087348 */ /* 0x000fea0003c00000 */
[----:B------:R0:W1:Y:S02]  /*5840*/  SHFL.BFLY P2, R45, R45, R44, R43 ;  /* 0x0c00002c2d2d7389 */ /* 0x000064000004002b */
[----:B01----:R-:W-:Y:S05]  /*5850*/  ENDCOLLECTIVE ;  /* 0x000000000000791b */ /* 0x003fea0003800000 */
.L_x_118:
[----:B------:R-:W-:Y:S02]  /*5860*/  IMAD.MOV.U32 R44, RZ, RZ, 0x2 ;  /* 0x00000002ff2c7424 */ /* 0x000fe400078e00ff */
[----:B------:R-:W-:-:S05]  /*5870*/  FADD R20, R20, R45 ;  /* 0x0000002d14147221 */ /* 0x000fca0000000000 */
[----:B------:R-:W-:-:S07]  /*5880*/  MOV R45, R20 ;  /* 0x00000014002d7202 */ /* 0x000fce0000000f00 */
[----:B------:R-:W-:Y:S05]  /*5890*/  WARPSYNC.COLLECTIVE R42, `(.L_x_119) ;  /* 0x000000002a087348 */ /* 0x000fea0003c00000 */
[----:B------:R0:W1:Y:S02]  /*58a0*/  SHFL.BFLY P2, R45, R45, R44, R43 ;  /* 0x0c00002c2d2d7389 */ /* 0x000064000004002b */
[----:B01----:R-:W-:Y:S05]  /*58b0*/  ENDCOLLECTIVE ;  /* 0x000000000000791b */ /* 0x003fea0003800000 */
.L_x_119:
[----:B------:R-:W-:Y:S01]  /*58c0*/  MOV R44, 0x1 ;  /* 0x00000001002c7802 */ /* 0x000fe20000000f00 */
[----:B------:R-:W-:-:S05]  /*58d0*/  FADD R20, R20, R45 ;  /* 0x0000002d14147221 */ /* 0x000fca0000000000 */
[----:B------:R-:W-:-:S07]  /*58e0*/  MOV R45, R20 ;  /* 0x00000014002d7202 */ /* 0x000fce0000000f00 */
[----:B------:R-:W-:Y:S05]  /*58f0*/  WARPSYNC.COLLECTIVE R42, `(.L_x_120) ;  /* 0x000000002a087348 */ /* 0x000fea0003c00000 */
[----:B------:R0:W1:Y:S02]  /*5900*/  SHFL.BFLY P2, R45, R45, R44, R43 ;  /* 0x0c00002c2d2d7389 */ /* 0x000064000004002b */
[----:B01----:R-:W-:Y:S05]  /*5910*/  ENDCOLLECTIVE ;  /* 0x000000000000791b */ /* 0x003fea0003800000 */
.L_x_120:
[----:B------:R-:W-:Y:S01]  /*5920*/  MOV R44, 0x10 ;  /* 0x00000010002c7802 */ /* 0x000fe20000000f00 */
[----:B------:R-:W-:Y:S01]  /*5930*/  FADD R20, R20, R45 ;  /* 0x0000002d14147221 */ /* 0x000fe20000000000 */
[----:B------:R-:W-:-:S07]  /*5940*/  IMAD.MOV.U32 R45, RZ, RZ, R21 ;  /* 0x000000ffff2d7224 */ /* 0x000fce00078e0015 */
[----:B------:R-:W-:Y:S05]  /*5950*/  WARPSYNC.COLLECTIVE R42, `(.L_x_121) ;  /* 0x000000002a087348 */ /* 0x000fea0003c00000 */
[----:B------:R0:W1:Y:S02]  /*5960*/  SHFL.BFLY P2, R45, R45, R44, R43 ;  /* 0x0c00002c2d2d7389 */ /* 0x000064000004002b */
[----:B01----:R-:W-:Y:S05]  /*5970*/  ENDCOLLECTIVE ;  /* 0x000000000000791b */ /* 0x003fea0003800000 */
.L_x_121:
[----:B------:R-:W-:Y:S02]  /*5980*/  IMAD.MOV.U32 R44, RZ, RZ, 0x8 ;  /* 0x00000008ff2c7424 */ /* 0x000fe400078e00ff */
[----:B------:R-:W-:-:S05]  /*5990*/  FADD R21, R45, R21 ;  /* 0x000000152d157221 */ /* 0x000fca0000000000 */
[----:B------:R-:W-:-:S07]  /*59a0*/  MOV R45, R21 ;  /* 0x00000015002d7202 */ /* 0x000fce0000000f00 */
[----:B------:R-:W-:Y:S05]  /*59b0*/  WARPSYNC.COLLECTIVE R42, `(.L_x_122) ;  /* 0x000000002a087348 */ /* 0x000fea0003c00000 */
[----:B------:R0:W1:Y:S02]  /*59c0*/  SHFL.BFLY P2, R45, R45, R44, R43 ;  /* 0x0c00002c2d2d7389 */ /* 0x000064000004002b */
[----:B01----:R-:W-:Y:S05]  /*59d0*/  ENDCOLLECTIVE ;  /* 0x000000000000791b */ /* 0x003fea0003800000 */
.L_x_122:
        /* <DEDUP_REMOVED lines=8> */
.L_x_123:
        /* <DEDUP_REMOVED lines=8> */
.L_x_124:
[----:B------:R-:W-:Y:S01]  /*5ae0*/  MOV R44, 0x1 ;  /* 0x00000001002c7802 */ /* 0x000fe20000000f00 */
[----:B------:R-:W-:-:S04]  /*5af0*/  FADD R21, R21, R45 ;  /* 0x0000002d15157221 */ /* 0x000fc80000000000 */
[----:B------:R-:W-:-:S07]  /*5b00*/  IMAD.MOV.U32 R45, RZ, RZ, R21 ;  /* 0x000000ffff2d7224 */ /* 0x000fce00078e0015 */
[----:B------:R-:W-:Y:S05]  /*5b10*/  WARPSYNC.COLLECTIVE R42, `(.L_x_125) ;  /* 0x000000002a087348 */ /* 0x000fea0003c00000 */
[----:B------:R0:W1:Y:S02]  /*5b20*/  SHFL.BFLY P2, R45, R45, R44, R43 ;  /* 0x0c00002c2d2d7389 */ /* 0x000064000004002b */
[----:B01----:R-:W-:Y:S05]  /*5b30*/  ENDCOLLECTIVE ;  /* 0x000000000000791b */ /* 0x003fea0003800000 */
.L_x_125:
        /* <DEDUP_REMOVED lines=8> */
.L_x_126:
[----:B------:R-:W-:Y:S01]  /*5bc0*/  MOV R44, 0x8 ;  /* 0x00000008002c7802 */ /* 0x000fe20000000f00 */
[----:B------:R-:W-:-:S04]  /*5bd0*/  FADD R22, R45, R22 ;  /* 0x000000162d167221 */ /* 0x000fc80000000000 */
[----:B------:R-:W-:-:S07]  /*5be0*/  IMAD.MOV.U32 R45, RZ, RZ, R22 ;  /* 0x000000ffff2d7224 */ /* 0x000fce00078e0016 */
[----:B------:R-:W-:Y:S05]  /*5bf0*/  WARPSYNC.COLLECTIVE R42, `(.L_x_127) ;  /* 0x000000002a087348 */ /* 0x000fea0003c00000 */
[----:B------:R0:W1:Y:S02]  /*5c00*/  SHFL.BFLY P2, R45, R45, R44, R43 ;  /* 0x0c00002c2d2d7389 */ /* 0x000064000004002b */
[----:B01----:R-:W-:Y:S05]  /*5c10*/  ENDCOLLECTIVE ;  /* 0x000000000000791b */ /* 0x003fea0003800000 */
.L_x_127:
        /* <DEDUP_REMOVED lines=8> */
.L_x_128:
        /* <DEDUP_REMOVED lines=8> */
.L_x_129:
        /* <DEDUP_REMOVED lines=8> */
.L_x_130:
        /* <DEDUP_REMOVED lines=8> */
.L_x_131:
[----:B------:R-:W-:Y:S01]  /*5e20*/  MOV R44, 0x8 ;  /* 0x00000008002c7802 */ /* 0x000fe20000000f00 */
[----:B------:R-:W-:-:S04]  /*5e30*/  FADD R23, R45, R23 ;  /* 0x000000172d177221 */ /* 0x000fc80000000000 */
[----:B------:R-:W-:-:S07]  /*5e40*/  IMAD.MOV.U32 R45, RZ, RZ, R23 ;  /* 0x000000ffff2d7224 */ /* 0x000fce00078e0017 */
[----:B------:R-:W-:Y:S05]  /*5e50*/  WARPSYNC.COLLECTIVE R42, `(.L_x_132) ;  /* 0x000000002a087348 */ /* 0x000fea0003c00000 */
[----:B------:R0:W1:Y:S02]  /*5e60*/  SHFL.BFLY P2, R45, R45, R44, R43 ;  /* 0x0c00002c2d2d7389 */ /* 0x000064000004002b */
[----:B01----:R-:W-:Y:S05]  /*5e70*/  ENDCOLLECTIVE ;  /* 0x000000000000791b */ /* 0x003fea0003800000 */
.L_x_132:
        /* <DEDUP_REMOVED lines=8> */
.L_x_133:
        /* <DEDUP_REMOVED lines=8> */
.L_x_134:
[----:B------:R-:W-:Y:S01]  /*5f80*/  MOV R44, 0x1 ;  /* 0x00000001002c7802 */ /* 0x000fe20000000f00 */
[----:B------:R-:W-:-:S05]  /*5f90*/  FADD R23, R23, R45 ;  /* 0x0000002d17177221 */ /* 0x000fca0000000000 */
[----:B------:R-:W-:-:S07]  /*5fa0*/  MOV R45, R23 ;  /* 0x00000017002d7202 */ /* 0x000fce0000000f00 */
[----:B------:R-:W-:Y:S05]  /*5fb0*/  WARPSYNC.COLLECTIVE R42, `(.L_x_135) ;  /* 0x000000002a087348 */ /* 0x000fea0003c00000 */
[----:B------:R0:W1:Y:S02]  /*5fc0*/  SHFL.BFLY P2, R45, R45, R44, R43 ;  /* 0x0c00002c2d2d7389 */ /* 0x000064000004002b */
[----:B01----:R-:W-:Y:S05]  /*5fd0*/  ENDCOLLECTIVE ;  /* 0x000000000000791b */ /* 0x003fea0003800000 */
.L_x_135:
[----:B------:R-:W-:Y:S01]  /*5fe0*/  MOV R44, 0x10 ;  /* 0x00000010002c7802 */ /* 0x000fe20000000f00 */
[----:B------:R-:W-:Y:S01]  /*5ff0*/  IMAD.MOV.U32 R46, RZ, RZ, R45 ;  /* 0x000000ffff2e7224 */ /* 0x000fe200078e002d */
[----:B------:R-:W-:-:S03]  /*6000*/  MOV R45, R24 ;  /* 0x00000018002d7202 */ /* 0x000fc60000000f00 */
[----:B------:R-:W-:-:S07]  /*6010*/  FADD R23, R23, R46 ;  /* 0x0000002e17177221 */ /* 0x000fce0000000000 */
[----:B------:R-:W-:Y:S05]  /*6020*/  WARPSYNC.COLLECTIVE R42, `(.L_x_136) ;  /* 0x000000002a087348 */ /* 0x000fea0003c00000 */
[----:B------:R0:W1:Y:S02]  /*6030*/  SHFL.BFLY P2, R45, R45, R44, R43 ;  /* 0x0c00002c2d2d7389 */ /* 0x000064000004002b */
[----:B01----:R-:W-:Y:S05]  /*6040*/  ENDCOLLECTIVE ;  /* 0x000000000000791b */ /* 0x003fea0003800000 */
.L_x_136:
[----:B------:R-:W-:Y:S01]  /*6050*/  MOV R44, 0x8 ;  /* 0x00000008002c7802 */ /* 0x000fe20000000f00 */
[----:B------:R-:W-:-:S04]  /*6060*/  FADD R24, R45, R24 ;  /* 0x000000182d187221 */ /* 0x000fc80000000000 */
[----:B------:R-:W-:-:S07]  /*6070*/  IMAD.MOV.U32 R45, RZ, RZ, R24 ;  /* 0x000000ffff2d7224 */ /* 0x000fce00078e0018 */
[----:B------:R-:W-:Y:S05]  /*6080*/  WARPSYNC.COLLECTIVE R42, `(.L_x_137) ;  /* 0x000000002a087348 */ /* 0x000fea0003c00000 */
[----:B------:R0:W1:Y:S02]  /*6090*/  SHFL.BFLY P2, R45, R45, R44, R43 ;  /* 0x0c00002c2d2d7389 */ /* 0x000064000004002b */
[----:B01----:R-:W-:Y:S05]  /*60a0*/  ENDCOLLECTIVE ;  /* 0x000000000000791b */ /* 0x003fea0003800000 */
.L_x_137:
        /* <DEDUP_REMOVED lines=8> */
.L_x_138:
[----:B------:R-:W-:Y:S01]  /*6130*/  MOV R44, 0x2 ;  /* 0x00000002002c7802 */ /* 0x000fe20000000f00 */
[----:B------:R-:W-:-:S04]  /*6140*/  FADD R24, R24, R45 ;  /* 0x0000002d18187221 */ /* 0x000fc80000000000 */
[----:B------:R-:W-:-:S07]  /*6150*/  IMAD.MOV.U32 R45, RZ, RZ, R24 ;  /* 0x000000ffff2d7224 */ /* 0x000fce00078e0018 */
[----:B------:R-:W-:Y:S05]  /*6160*/  WARPSYNC.COLLECTIVE R42, `(.L_x_139) ;  /* 0x000000002a087348 */ /* 0x000fea0003c00000 */
[----:B------:R0:W1:Y:S02]  /*6170*/  SHFL.BFLY P2, R45, R45, R44, R43 ;  /* 0x0c00002c2d2d7389 */ /* 0x000064000004002b */
[----:B01----:R-:W-:Y:S05]  /*6180*/  ENDCOLLECTIVE ;  /* 0x000000000000791b */ /* 0x003fea0003800000 */
.L_x_139:
[----:B------:R-:W-:Y:S02]  /*6190*/  IMAD.MOV.U32 R44, RZ, RZ, 0x1 ;  /* 0x00000001ff2c7424 */ /* 0x000fe400078e00ff */
[----:B------:R-:W-:-:S05]  /*61a0*/  FADD R24, R24, R45 ;  /* 0x0000002d18187221 */ /* 0x000fca0000000000 */
[----:B------:R-:W-:-:S07]  /*61b0*/  MOV R45, R24 ;  /* 0x00000018002d7202 */ /* 0x000fce0000000f00 */
[----:B------:R-:W-:Y:S05]  /*61c0*/  WARPSYNC.COLLECTIVE R42, `(.L_x_140) ;  /* 0x000000002a087348 */ /* 0x000fea0003c00000 */
[----:B------:R0:W1:Y:S02]  /*61d0*/  SHFL.BFLY P2, R45, R45, R44, R43 ;  /* 0x0c00002c2d2d7389 */ /* 0x000064000004002b */
[----:B01----:R-:W-:Y:S05]  /*61e0*/  ENDCOLLECTIVE ;  /* 0x000000000000791b */ /* 0x003fea0003800000 */
.L_x_140:
[----:B------:R-:W-:Y:S01]  /*61f0*/  IMAD.MOV.U32 R44, RZ, RZ, 0x10 ;  /* 0x00000010ff2c7424 */ /* 0x000fe200078e00ff */
[----:B------:R-:W-:Y:S02]  /*6200*/  MOV R47, R45 ;  /* 0x0000002d002f7202 */ /* 0x000fe40000000f00 */
[----:B------:R-:W-:-:S03]  /*6210*/  MOV R45, R25 ;  /* 0x00000019002d7202 */ /* 0x000fc60000000f00 */
[----:B------:R-:W-:-:S07]  /*6220*/  FADD R24, R24, R47 ;  /* 0x0000002f18187221 */ /* 0x000fce0000000000 */
[----:B------:R-:W-:Y:S05]  /*6230*/  WARPSYNC.COLLECTIVE R42, `(.L_x_141) ;  /* 0x000000002a087348 */ /* 0x000fea0003c00000 */
[----:B------:R0:W1:Y:S02]  /*6240*/  SHFL.BFLY P2, R45, R45, R44, R43 ;  /* 0x0c00002c2d2d7389 */ /* 0x000064000004002b */
[----:B01----:R-:W-:Y:S05]  /*6250*/  ENDCOLLECTIVE ;  /* 0x000000000000791b */ /* 0x003fea0003800000 */
.L_x_141:
[----:B------:R-:W-:Y:S01]  /*6260*/  MOV R44, 0x8 ;  /* 0x00000008002c7802 */ /* 0x000fe20000000f00 */
[----:B------:R-:W-:-:S05]  /*6270*/  FADD R25, R45, R25 ;  /* 0x000000192d197221 */ /* 0x000fca0000000000 */
[----:B------:R-:W-:-:S07]  /*6280*/  MOV R45, R25 ;  /* 0x00000019002d7202 */ /* 0x000fce0000000f00 */
[----:B------:R-:W-:Y:S05]  /*6290*/  WARPSYNC.COLLECTIVE R42, `(.L_x_142) ;  /* 0x000000002a087348 */ /* 0x000fea0003c00000 */
[----:B------:R0:W1:Y:S02]  /*62a0*/  SHFL.BFLY P2, R45, R45, R44, R43 ;  /* 0x0c00002c2d2d7389 */ /* 0x000064000004002b */
[----:B01----:R-:W-:Y:S05]  /*62b0*/  ENDCOLLECTIVE ;  /* 0x000000000000791b */ /* 0x003fea0003800000 */
.L_x_142:
[----:B------:R-:W-:Y:S01]  /*62c0*/  MOV R44, 0x4 ;  /* 0x00000004002c7802 */ /* 0x000fe20000000f00 */
[----:B------:R-:W-:-:S04]  /*62d0*/  FADD R25, R25, R45 ;  /* 0x0000002d19197221 */ /* 0x000fc80000000000 */
[----:B------:R-:W-:-:S07]  /*62e0*/  IMAD.MOV.U32 R45, RZ, RZ, R25 ;  /* 0x000000ffff2d7224 */ /* 0x000fce00078e0019 */
[----:B------:R-:W-:Y:S05]  /*62f0*/  WARPSYNC.COLLECTIVE R42, `(.L_x_143) ;  /* 0x000000002a087348 */ /* 0x000fea0003c00000 */
[----:B------:R0:W1:Y:S02]  /*6300*/  SHFL.BFLY P2, R45, R45, R44, R43 ;  /* 0x0c00002c2d2d7389 */ /* 0x000064000004002b */
[----:B01----:R-:W-:Y:S05]  /*6310*/  ENDCOLLECTIVE ;  /* 0x000000000000791b */ /* 0x003fea0003800000 */
.L_x_143:
        /* <DEDUP_REMOVED lines=8> */
.L_x_144:
        /* <DEDUP_REMOVED lines=8> */
.L_x_145:
[----:B------:R-:W-:Y:S01]  /*6420*/  IMAD.MOV.U32 R44, RZ, RZ, 0x10 ;  /* 0x00000010ff2c7424 */ /* 0x000fe200078e00ff */
[----:B------:R-:W-:Y:S02]  /*6430*/  MOV R48, R45 ;  /* 0x0000002d00307202 */ /* 0x000fe40000000f00 */
[----:B------:R-:W-:-:S03]  /*6440*/  MOV R45, R26 ;  /* 0x0000001a002d7202 */ /* 0x000fc60000000f00 */
[----:B------:R-:W-:-:S07]  /*6450*/  FADD R25, R25, R48 ;  /* 0x0000003019197221 */ /* 0x000fce0000000000 */
[----:B------:R-:W-:Y:S05]  /*6460*/  WARPSYNC.COLLECTIVE R42, `(.L_x_146) ;  /* 0x000000002a087348 */ /* 0x000fea0003c00000 */
[----:B------:R0:W1:Y:S02]  /*6470*/  SHFL.BFLY P2, R45, R45, R44, R43 ;  /* 0x0c00002c2d2d7389 */ /* 0x000064000004002b */
[----:B01----:R-:W-:Y:S05]  /*6480*/  ENDCOLLECTIVE ;  /* 0x000000000000791b */ /* 0x003fea0003800000 */
.L_x_146:
[----:B------:R-:W-:Y:S01]  /*6490*/  MOV R44, 0x8 ;  /* 0x00000008002c7802 */ /* 0x000fe20000000f00 */
[----:B------:R-:W-:-:S05]  /*64a0*/  FADD R26, R45, R26 ;  /* 0x0000001a2d1a7221 */ /* 0x000fca0000000000 */
[----:B------:R-:W-:-:S07]  /*64b0*/  MOV R45, R26 ;  /* 0x0000001a002d7202 */ /* 0x000fce0000000f00 */
[----:B------:R-:W-:Y:S05]  /*64c0*/  WARPSYNC.COLLECTIVE R42, `(.L_x_147) ;  /* 0x000000002a087348 */ /* 0x000fea0003c00000 */
[----:B------:R0:W1:Y:S02]  /*64d0*/  SHFL.BFLY P2, R45, R45, R44, R43 ;  /* 0x0c00002c2d2d7389 */ /* 0x000064000004002b */
[----:B01----:R-:W-:Y:S05]  /*64e0*/  ENDCOLLECTIVE ;  /* 0x000000000000791b */ /* 0x003fea0003800000 */
.L_x_147:
        /* <DEDUP_REMOVED lines=8> */
.L_x_148:
        /* <DEDUP_REMOVED lines=8> */
.L_x_149:
[----:B------:R-:W-:Y:S02]  /*65f0*/  IMAD.MOV.U32 R44, RZ, RZ, 0x1 ;  /* 0x00000001ff2c7424 */ /* 0x000fe400078e00ff */
[----:B------:R-:W-:-:S05]  /*6600*/  FADD R26, R26, R45 ;  /* 0x0000002d1a1a7221 */ /* 0x000fca0000000000 */
[----:B------:R-:W-:-:S07]  /*6610*/  MOV R45, R26 ;  /* 0x0000001a002d7202 */ /* 0x000fce0000000f00 */
[----:B------:R-:W-:Y:S05]  /*6620*/  WARPSYNC.COLLECTIVE R42, `(.L_x_150) ;  /* 0x000000002a087348 */ /* 0x000fea0003c00000 */
[----:B------:R0:W1:Y:S02]  /*6630*/  SHFL.BFLY P2, R45, R45, R44, R43 ;  /* 0x0c00002c2d2d7389 */ /* 0x000064000004002b */
[----:B01----:R-:W-:Y:S05]  /*6640*/  ENDCOLLECTIVE ;  /* 0x000000000000791b */ /* 0x003fea0003800000 */
.L_x_150:
[----:B------:R-:W-:Y:S01]  /*6650*/  IMAD.MOV.U32 R44, RZ, RZ, 0x10 ;  /* 0x00000010ff2c7424 */ /* 0x000fe200078e00ff */
[----:B------:R-:W-:Y:S02]  /*6660*/  MOV R49, R45 ;  /* 0x0000002d00317202 */ /* 0x000fe40000000f00 */
[----:B------:R-:W-:-:S03]  /*6670*/  MOV R45, R41 ;  /* 0x00000029002d7202 */ /* 0x000fc60000000f00 */
[----:B------:R-:W-:-:S07]  /*6680*/  FADD R26, R26, R49 ;  /* 0x000000311a1a7221 */ /* 0x000fce0000000000 */
[----:B------:R-:W-:Y:S05]  /*6690*/  WARPSYNC.COLLECTIVE R42, `(.L_x_151) ;  /* 0x000000002a087348 */ /* 0x000fea0003c00000 */
[----:B------:R0:W1:Y:S02]  /*66a0*/  SHFL.BFLY P2, R45, R45, R44, R43 ;  /* 0x0c00002c2d2d7389 */ /* 0x000064000004002b */
[----:B01----:R-:W-:Y:S05]  /*66b0*/  ENDCOLLECTIVE ;  /* 0x000000000000791b */ /* 0x003fea0003800000 */
.L_x_151:
[----:B------:R-:W-:Y:S01]  /*66c0*/  MOV R44, 0x8 ;  /* 0x00000008002c7802 */ /* 0x000fe20000000f00 */
[----:B------:R-:W-:-:S05]  /*66d0*/  FADD R41, R45, R41 ;  /* 0x000000292d297221 */ /* 0x000fca0000000000 */
[----:B------:R-:W-:-:S07]  /*66e0*/  MOV R45, R41 ;  /* 0x00000029002d7202 */ /* 0x000fce0000000f00 */
[----:B------:R-:W-:Y:S05]  /*66f0*/  WARPSYNC.COLLECTIVE R42, `(.L_x_152) ;  /* 0x000000002a087348 */ /* 0x000fea0003c00000 */
[----:B------:R0:W1:Y:S02]  /*6700*/  SHFL.BFLY P2, R45, R45, R44, R43 ;  /* 0x0c00002c2d2d7389 */ /* 0x000064000004002b */
[----:B01----:R-:W-:Y:S05]  /*6710*/  ENDCOLLECTIVE ;  /* 0x000000000000791b */ /* 0x003fea0003800000 */
.L_x_152:
[----:B------:R-:W-:Y:S01]  /*6720*/  MOV R44, 0x4 ;  /* 0x00000004002c7802 */ /* 0x000fe20000000f00 */
[----:B------:R-:W-:-:S04]  /*6730*/  IMAD.MOV.U32 R48, RZ, RZ, R45 ;  /* 0x000000ffff307224 */ /* 0x000fc800078e002d */
[----:B------:R-:W-:Y:S01]  /*6740*/  FADD R41, R41, R48 ;  /* 0x0000003029297221 */ /* 0x000fe20000000000 */
[----:B------:R-:W-:-:S04]  /*6750*/  FADD R48, R40, R27 ;  /* 0x0000001b28307221 */ /* 0x000fc80000000000 */
[----:B------:R-:W-:-:S07]  /*6760*/  MOV R45, R41 ;  /* 0x00000029002d7202 */ /* 0x000fce0000000f00 */
[----:B------:R-:W-:Y:S05]  /*6770*/  WARPSYNC.COLLECTIVE R42, `(.L_x_153) ;  /* 0x000000002a087348 */ /* 0x000fea0003c00000 */
[----:B------:R0:W1:Y:S02]  /*6780*/  SHFL.BFLY P2, R45, R45, R44, R43 ;  /* 0x0c00002c2d2d7389 */ /* 0x000064000004002b */
[----:B01----:R-:W-:Y:S05]  /*6790*/  ENDCOLLECTIVE ;  /* 0x000000000000791b */ /* 0x003fea0003800000 */
.L_x_153:
[----:B------:R-:W-:Y:S01]  /*67a0*/  MOV R44, 0x2 ;  /* 0x00000002002c7802 */ /* 0x000fe20000000f00 */
[----:B------:R-:W-:-:S04]  /*67b0*/  IMAD.MOV.U32 R46, RZ, RZ, R45 ;  /* 0x000000ffff2e7224 */ /* 0x000fc800078e002d */
[----:B------:R-:W-:-:S05]  /*67c0*/  FADD R46, R41, R46 ;  /* 0x0000002e292e7221 */ /* 0x000fca0000000000 */
[----:B------:R-:W-:-:S07]  /*67d0*/  MOV R45, R46 ;  /* 0x0000002e002d7202 */ /* 0x000fce0000000f00 */
[----:B------:R-:W-:Y:S05]  /*67e0*/  WARPSYNC.COLLECTIVE R42, `(.L_x_154) ;  /* 0x000000002a087348 */ /* 0x000fea0003c00000 */
[----:B------:R0:W1:Y:S02]  /*67f0*/  SHFL.BFLY P2, R45, R45, R44, R43 ;  /* 0x0c00002c2d2d7389 */ /* 0x000064000004002b */
[----:B01----:R-:W-:Y:S05]  /*6800*/  ENDCOLLECTIVE ;  /* 0x000000000000791b */ /* 0x003fea0003800000 */
.L_x_154:
[----:B------:R-:W-:Y:S01]  /*6810*/  MOV R44, 0x1 ;  /* 0x00000001002c7802 */ /* 0x000fe20000000f00 */
[----:B------:R-:W-:-:S04]  /*6820*/  IMAD.MOV.U32 R47, RZ, RZ, R45 ;  /* 0x000000ffff2f7224 */ /* 0x000fc800078e002d */
[----:B------:R-:W-:-:S05]  /*6830*/  FADD R47, R46, R47 ;  /* 0x0000002f2e2f7221 */ /* 0x000fca0000000000 */
[----:B------:R-:W-:-:S07]  /*6840*/  MOV R45, R47 ;  /* 0x0000002f002d7202 */ /* 0x000fce0000000f00 */
[----:B------:R-:W-:Y:S05]  /*6850*/  WARPSYNC.COLLECTIVE R42, `(.L_x_155) ;  /* 0x000000002a087348 */ /* 0x000fea0003c00000 */
[----:B------:R0:W1:Y:S02]  /*6860*/  SHFL.BFLY P2, R45, R45, R44, R43 ;  /* 0x0c00002c2d2d7389 */ /* 0x000064000004002b */
[----:B01----:R-:W-:Y:S05]  /*6870*/  ENDCOLLECTIVE ;  /* 0x000000000000791b */ /* 0x003fea0003800000 */
.L_x_155:
[----:B------:R-:W-:Y:S01]  /*6880*/  IMAD.MOV.U32 R50, RZ, RZ, R45 ;  /* 0x000000ffff327224 */ /* 0x000fe200078e002d */
[----:B------:R-:W-:Y:S06]  /*6890*/  BRA `(.L_x_156) ;  /* 0xffffffb000b87947 */ /* 0x000fec000383ffff */
        .weak           $__internal_0_$__cuda_sm20_rcp_rn_f32_slowpath
        .type           $__internal_0_$__cuda_sm20_rcp_rn_f32_slowpath,@function
        .size           $__internal_0_$__cuda_sm20_rcp_rn_f32_slowpath,(.L_x_161 - $__internal_0_$__cuda_sm20_rcp_rn_f32_slowpath)
$__internal_0_$__cuda_sm20_rcp_rn_f32_slowpath:
[----:B------:R-:W-:-:S04]  /*68a0*/  SHF.L.U32 R3, R0, 0x1, RZ ;  /* 0x0000000100037819 */ /* 0x000fc800000006ff */
[----:B------:R-:W-:-:S04]  /*68b0*/  SHF.R.U32.HI R11, RZ, 0x18, R3 ;  /* 0x00000018ff0b7819 */ /* 0x000fc80000011603 */
[----:B------:R-:W-:-:S13]  /*68c0*/  ISETP.NE.U32.AND P0, PT, R11, RZ, PT ;  /* 0x000000ff0b00720c */ /* 0x000fda0003f05070 */
[----:B------:R-:W-:Y:S05]  /*68d0*/  @P0 BRA `(.L_x_157) ;  /* 0x00000000002c0947 */ /* 0x000fea0003800000 */
[----:B------:R-:W-:-:S04]  /*68e0*/  SHF.L.U32 R3, R0, 0x1, RZ ;  /* 0x0000000100037819 */ /* 0x000fc800000006ff */
[----:B------:R-:W-:-:S13]  /*68f0*/  ISETP.NE.AND P0, PT, R3, RZ, PT ;  /* 0x000000ff0300720c */ /* 0x000fda0003f05270 */
[----:B------:R2:W3:Y:S01]  /*6900*/  @!P0 MUFU.RCP R3, R0 ;  /* 0x0000000000038308 */ /* 0x0004e20000001000 */
[----:B------:R-:W-:Y:S05]  /*6910*/  @!P0 BRA `(.L_x_158) ;  /* 0x0000000000a48947 */ /* 0x000fea0003800000 */
[----:B------:R-:W-:-:S04]  /*6920*/  FFMA R4, R0, 1.84467440737095516160e+19, RZ ;  /* 0x5f80000000047823 */ /* 0x000fc800000000ff */
[----:B---3--:R-:W2:Y:S02]  /*6930*/  MUFU.RCP R3, R4 ;  /* 0x0000000400037308 */ /* 0x008ea40000001000 */
[----:B--2---:R-:W-:-:S04]  /*6940*/  FFMA R0, R4, R3, -1 ;  /* 0xbf80000004007423 */ /* 0x004fc80000000003 */
[----:B------:R-:W-:-:S04]  /*6950*/  FADD.FTZ R0, -R0, -RZ ;  /* 0x800000ff00007221 */ /* 0x000fc80000010100 */
[----:B------:R-:W-:-:S04]  /*6960*/  FFMA R0, R3, R0, R3 ;  /* 0x0000000003007223 */ /* 0x000fc80000000003 */
[----:B------:R-:W-:Y:S01]  /*6970*/  FFMA R3, R0, 1.84467440737095516160e+19, RZ ;  /* 0x5f80000000037823 */ /* 0x000fe200000000ff */
[----:B------:R-:W-:Y:S06]  /*6980*/  BRA `(.L_x_158) ;  /* 0x0000000000887947 */ /* 0x000fec0003800000 */
.L_x_157:
[----:B------:R-:W-:-:S05]  /*6990*/  VIADD R12, R11, 0xffffff03 ;  /* 0xffffff030b0c7836 */ /* 0x000fca0000000000 */
[----:B------:R-:W-:-:S13]  /*69a0*/  ISETP.GT.U32.AND P0, PT, R12, 0x1, PT ;  /* 0x000000010c00780c */ /* 0x000fda0003f04070 */
[----:B------:R-:W-:Y:S05]  /*69b0*/  @P0 BRA `(.L_x_159) ;  /* 0x0000000000780947 */ /* 0x000fea0003800000 */
[----:B------:R-:W-:Y:S02]  /*69c0*/  LOP3.LUT R3, R0, 0x7fffff, RZ, 0xc0, !PT ;  /* 0x007fffff00037812 */ /* 0x000fe400078ec0ff */
[----:B------:R-:W-:Y:S02]  /*69d0*/  MOV R9, 0x3 ;  /* 0x0000000300097802 */ /* 0x000fe40000000f00 */
[----:B------:R-:W-:Y:S02]  /*69e0*/  LOP3.LUT R3, R3, 0x3f800000, RZ, 0xfc, !PT ;  /* 0x3f80000003037812 */ /* 0x000fe400078efcff */
[----:B------:R-:W-:Y:S02]  /*69f0*/  SHF.L.U32 R9, R9, R12, RZ ;  /* 0x0000000c09097219 */ /* 0x000fe400000006ff */
[----:B------:R-:W0:Y:S02]  /*6a00*/  MUFU.RCP R4, R3 ;  /* 0x0000000300047308 */ /* 0x000e240000001000 */
[----:B0-----:R-:W-:-:S04]  /*6a10*/  FFMA R5, R3, R4, -1 ;  /* 0xbf80000003057423 */ /* 0x001fc80000000004 */
[----:B------:R-:W-:-:S04]  /*6a20*/  FADD.FTZ R5, -R5, -RZ ;  /* 0x800000ff05057221 */ /* 0x000fc80000010100 */
[CCC-:B------:R-:W-:Y:S01]  /*6a30*/  FFMA.RM R8, R4.reuse, R5.reuse, R4.reuse ;  /* 0x0000000504087223 */ /* 0x1c0fe20000004004 */
[----:B------:R-:W-:-:S04]  /*6a40*/  FFMA.RP R5, R4, R5, R4 ;  /* 0x0000000504057223 */ /* 0x000fc80000008004 */
[C---:B------:R-:W-:Y:S02]  /*6a50*/  LOP3.LUT R4, R8.reuse, 0x7fffff, RZ, 0xc0, !PT ;  /* 0x007fffff08047812 */ /* 0x040fe400078ec0ff */
[----:B------:R-:W-:Y:S02]  /*6a60*/  FSETP.NEU.FTZ.AND P0, PT, R8, R5, PT ;  /* 0x000000050800720b */ /* 0x000fe40003f1d000 */
[----:B------:R-:W-:Y:S02]  /*6a70*/  LOP3.LUT R4, R4, 0x800000, RZ, 0xfc, !PT ;  /* 0x0080000004047812 */ /* 0x000fe400078efcff */
[----:B------:R-:W-:Y:S02]  /*6a80*/  SEL R5, RZ, 0xffffffff, !P0 ;  /* 0xffffffffff057807 */ /* 0x000fe40004000000 */
[----:B------:R-:W-:Y:S02]  /*6a90*/  LOP3.LUT R9, R9, R4, RZ, 0xc0, !PT ;  /* 0x0000000409097212 */ /* 0x000fe400078ec0ff */
[----:B------:R-:W-:-:S02]  /*6aa0*/  IADD3 R5, PT, PT, -R5, RZ, RZ ;  /* 0x000000ff05057210 */ /* 0x000fc40007ffe1ff */
[-C--:B------:R-:W-:Y:S02]  /*6ab0*/  SHF.R.U32.HI R9, RZ, R12.reuse, R9 ;  /* 0x0000000cff097219 */ /* 0x080fe40000011609 */
[----:B------:R-:W-:Y:S02]  /*6ac0*/  LOP3.LUT P1, RZ, R5, R12, R4, 0xf8, !PT ;  /* 0x0000000c05ff7212 */ /* 0x000fe4000782f804 */
[C---:B------:R-:W-:Y:S02]  /*6ad0*/  LOP3.LUT P0, RZ, R9.reuse, 0x1, RZ, 0xc0, !PT ;  /* 0x0000000109ff7812 */ /* 0x040fe4000780c0ff */
[----:B------:R-:W-:-:S04]  /*6ae0*/  LOP3.LUT P2, RZ, R9, 0x2, RZ, 0xc0, !PT ;  /* 0x0000000209ff7812 */ /* 0x000fc8000784c0ff */
[----:B------:R-:W-:Y:S02]  /*6af0*/  PLOP3.LUT P0, PT, P0, P1, P2, 0xe0, 0x0 ;  /* 0x000000000000781c */ /* 0x000fe40000703c20 */
[----:B------:R-:W-:Y:S02]  /*6b00*/  LOP3.LUT P1, RZ, R0, 0x7fffff, RZ, 0xc0, !PT ;  /* 0x007fffff00ff7812 */ /* 0x000fe4000782c0ff */
[----:B------:R-:W-:-:S05]  /*6b10*/  SEL R3, RZ, 0x1, !P0 ;  /* 0x00000001ff037807 */ /* 0x000fca0004000000 */
[----:B------:R-:W-:-:S05]  /*6b20*/  IMAD.MOV R3, RZ, RZ, -R3 ;  /* 0x000000ffff037224 */ /* 0x000fca00078e0a03 */
[----:B------:R-:W-:Y:S02]  /*6b30*/  ISETP.GE.AND P0, PT, R3, RZ, PT ;  /* 0x000000ff0300720c */ /* 0x000fe40003f06270 */
[----:B------:R-:W-:-:S04]  /*6b40*/  IADD3 R3, PT, PT, R11, -0xfc, RZ ;  /* 0xffffff040b037810 */ /* 0x000fc80007ffe0ff */
[----:B------:R-:W-:-:S07]  /*6b50*/  SHF.R.U32.HI R3, RZ, R3, R4 ;  /* 0x00000003ff037219 */ /* 0x000fce0000011604 */
[----:B------:R-:W-:-:S05]  /*6b60*/  @!P0 IADD3 R3, PT, PT, R3, 0x1, RZ ;  /* 0x0000000103038810 */ /* 0x000fca0007ffe0ff */
[----:B------:R-:W-:-:S05]  /*6b70*/  @!P1 IMAD.SHL.U32 R3, R3, 0x2, RZ ;  /* 0x0000000203039824 */ /* 0x000fca00078e00ff */
[----:B------:R-:W-:Y:S01]  /*6b80*/  LOP3.LUT R3, R3, 0x80000000, R0, 0xf8, !PT ;  /* 0x8000000003037812 */ /* 0x000fe200078ef800 */
[----:B------:R-:W-:Y:S06]  /*6b90*/  BRA `(.L_x_158) ;  /* 0x0000000000047947 */ /* 0x000fec0003800000 */
.L_x_159:
[----:B------:R0:W1:Y:S02]  /*6ba0*/  MUFU.RCP R3, R0 ;  /* 0x0000000000037308 */ /* 0x0000640000001000 */
.L_x_158:
[----:B------:R-:W-:Y:S02]  /*6bb0*/  MOV R4, R10 ;  /* 0x0000000a00047202 */ /* 0x000fe40000000f00 */
[----:B------:R-:W-:-:S04]  /*6bc0*/  MOV R5, 0x0 ;  /* 0x0000000000057802 */ /* 0x000fc80000000f00 */
[----:B0123--:R-:W-:Y:S05]  /*6bd0*/  RET.REL.NODEC R4 `(_Z38flashattn_streaming_16x16_kernel_mw_v5PK6__halfS1_S1_Pfiif) ;  /* 0xffffff9404087950 */ /* 0x00ffea0003c3ffff */
.L_x_160:
[----:B------:R-:W-:-:S00]  /*6be0*/  BRA `(.L_x_160) ;  /* 0xfffffffc00fc7947 */ /* 0x000fc0000383ffff */
[----:B------:R-:W-:-:S00]  /*6bf0*/  NOP ;  /* 0x0000000000007918 */ /* 0x000fc00000000000 */
        /* <DEDUP_REMOVED lines=8> */
.L_x_161:


//--------------------- .nv.shared._Z38flashattn_streaming_16x16_kernel_mw_v5PK6__halfS1_S1_Pfiif --------------------------
	.section	.nv.shared._Z38flashattn_streaming_16x16_kernel_mw_v5PK6__halfS1_S1_Pfiif,"aw",@nobits
	.sectionflags	@""
	.align	4
.nv.shared._Z38flashattn_streaming_16x16_kernel_mw_v5PK6__halfS1_S1_Pfiif:
	.zero		5256


//--------------------- .nv.shared.reserved.0     --------------------------
	.section	.nv.shared.reserved.0,"aw",@nobits
	.weak		__nv_reservedSMEM_offset_0_alias
	.size		__nv_reservedSMEM_offset_0_alias, 0, 64
	.other		__nv_reservedSMEM_offset_0_alias,@"STO_CUDA_RESERVED_SHARED STV_DEFAULT"
__nv_reservedSMEM_offset_0_alias:
	.zero		0
	.zero		64


//--------------------- .nv.constant0._Z38flashattn_streaming_16x16_kernel_mw_v5PK6__halfS1_S1_Pfiif --------------------------
	.section	.nv.constant0._Z38flashattn_streaming_16x16_kernel_mw_v5PK6__halfS1_S1_Pfiif,"a",@progbits
	.sectionflags	@""
	.align	4
.nv.constant0._Z38flashattn_streaming_16x16_kernel_mw_v5PK6__halfS1_S1_Pfiif:
	.zero		940


//--------------------- SYMBOLS --------------------------

	.type		.nv.reservedSmem.offset0,@object
	.size		.nv.reservedSmem.offset0,0x4
	.type		.nv.reservedSmem.cap,@object
	.size		.nv.reservedSmem.cap,0x4
